// auto-generated by cutlass_sweep.fmha — config: {"arch": "sm_90", "direction": "fwd", "dtype": "bf16", "head_dim": 256, "mask": "none", "schedule": "cooperative", "tile_kv": 128, "tile_q": 128}
#include "cutlass/cutlass.h"
#include "cute/tensor.hpp"
#include "cutlass/device_kernel.h"
#include "cutlass/kernel_hardware_info.h"
#include "88_hopper_fmha/collective/fmha_fusion.hpp"
#include "88_hopper_fmha/kernel/fmha_kernel_builder.hpp"

using namespace cute;
using Element = cutlass::bfloat16_t;
using TileShape = Shape<_128, _128, _256>;
using StrideQ = cute::tuple<int, _1, cute::tuple<int, int>>;
using StrideK = cute::tuple<int, _1, cute::tuple<int, int>>;
using StrideV = cute::tuple<int, cute::_1, cute::tuple<int, int>>;

using Kernel = typename cutlass::fmha::kernel::FmhaBuilder<
    Element, float, float,
    TileShape, StrideQ, StrideK, StrideV,
    cutlass::fmha::collective::DefaultFusion,
    cutlass::gemm::KernelTmaWarpSpecializedCooperative
  >::Kernel;

auto* _anchor = &cutlass::device_kernel<Kernel>;


// ===== COMPILED SASS (sm_90a) =====

	.target	sm_90a

	.elftype	@"ET_EXEC"


//--------------------- .note.nv.tkinfo           --------------------------
	.section	.note.nv.tkinfo,"",@"SHT_NOTE"
	.sectionflags	@"SHF_NOTE_NV_TKINFO"
	.tkinfo
        /*0018*/ 	.word	0x00000002
        /*0030*/ 	.string	""
        /*0030*/ 	.string	"ptxas"
        /*0030*/ 	.string	"Cuda compilation tools, release 13.0, V13.0.88"
        /*0030*/ 	.string	"Build cuda_13.0.r13.0/compiler.36424714_0"
        /*0030*/ 	.string	"-arch sm_90a -m 64 "



//--------------------- .note.nv.cuinfo           --------------------------
	.section	.note.nv.cuinfo,"",@"SHT_NOTE"
	.sectionflags	@"SHF_NOTE_NV_CUINFO"
        /*0018*/ 	.short	0x0002
        /*001a*/ 	.short	0x005a
        /*001c*/ 	.short	0x0082
	.zero		2


//--------------------- .nv.info                  --------------------------
	.section	.nv.info,"",@"SHT_CUDA_INFO"
	.align	4


	//----- nvinfo : EIATTR_REGCOUNT
	.align		4
        /*0000*/ 	.byte	0x04, 0x2f
        /*0002*/ 	.short	(.L_16 - .L_15)
	.align		4
.L_15:
        /*0004*/ 	.word	index@(_ZN7cutlass13device_kernelINS_4fmha6kernel28FmhaKernelTmaWarpSpecializedINS1_10collective30FmhaMainloopTmaWarpSpecializedINS_10bfloat16_tEffN4cute5tupleIJNS7_1CILi128EEESA_NS9_ILi256EEEEEENS8_IJiNS9_ILi1EEENS8_IJiiEEEEEESF_SF_NS4_13DefaultFusionEJEEENS4_15FmhaFwdEpilogueIS6_fNS8_IJNS9_ILi64EEESB_SA_EEEEENS2_23IndividualTileSchedulerEJEEEEEvNT_6ParamsE)
        /*0008*/ 	.word	0x000000a8


	//----- nvinfo : EIATTR_FRAME_SIZE
	.align		4
.L_16:
        /*000c*/ 	.byte	0x04, 0x11
        /*000e*/ 	.short	(.L_18 - .L_17)
	.align		4
.L_17:
        /*0010*/ 	.word	index@($__internal_0_$__cuda_sm20_rcp_rn_f32_slowpath)
        /*0014*/ 	.word	0x00000000


	//----- nvinfo : EIATTR_FRAME_SIZE
	.align		4
.L_18:
        /*0018*/ 	.byte	0x04, 0x11
        /*001a*/ 	.short	(.L_20 - .L_19)
	.align		4
.L_19:
        /*001c*/ 	.word	index@(_ZN7cutlass13device_kernelINS_4fmha6kernel28FmhaKernelTmaWarpSpecializedINS1_10collective30FmhaMainloopTmaWarpSpecializedINS_10bfloat16_tEffN4cute5tupleIJNS7_1CILi128EEESA_NS9_ILi256EEEEEENS8_IJiNS9_ILi1EEENS8_IJiiEEEEEESF_SF_NS4_13DefaultFusionEJEEENS4_15FmhaFwdEpilogueIS6_fNS8_IJNS9_ILi64EEESB_SA_EEEEENS2_23IndividualTileSchedulerEJEEEEEvNT_6ParamsE)
        /*0020*/ 	.word	0x00000000


	//----- nvinfo : EIATTR_MIN_STACK_SIZE
	.align		4
.L_20:
        /*0024*/ 	.byte	0x04, 0x12
        /*0026*/ 	.short	(.L_22 - .L_21)
	.align		4
.L_21:
        /*0028*/ 	.word	index@(_ZN7cutlass13device_kernelINS_4fmha6kernel28FmhaKernelTmaWarpSpecializedINS1_10collective30FmhaMainloopTmaWarpSpecializedINS_10bfloat16_tEffN4cute5tupleIJNS7_1CILi128EEESA_NS9_ILi256EEEEEENS8_IJiNS9_ILi1EEENS8_IJiiEEEEEESF_SF_NS4_13DefaultFusionEJEEENS4_15FmhaFwdEpilogueIS6_fNS8_IJNS9_ILi64EEESB_SA_EEEEENS2_23IndividualTileSchedulerEJEEEEEvNT_6ParamsE)
        /*002c*/ 	.word	0x00000000
.L_22:


//--------------------- .nv.compat                --------------------------
	.section	.nv.compat,"",@"SHT_CUDA_COMPAT_INFO"
	.align	4
        /*0000*/ 	.byte	0x02, 0x09, 0x01, 0x00, 0x02, 0x02, 0x04, 0x00, 0x02, 0x05, 0x05, 0x00, 0x03, 0x07, 0x01, 0x01
        /*0010*/ 	.byte	0x02, 0x03, 0x01, 0x00, 0x02, 0x06, 0x01, 0x00, 0x04, 0x0b, 0x08, 0x00, 0x00, 0x00, 0x00, 0x00
        /*0020*/ 	.byte	0x00, 0x00, 0x00, 0x00


//--------------------- .nv.info._ZN7cutlass13device_kernelINS_4fmha6kernel28FmhaKernelTmaWarpSpecializedINS1_10collective30FmhaMainloopTmaWarpSpecializedINS_10bfloat16_tEffN4cute5tupleIJNS7_1CILi128EEESA_NS9_ILi256EEEEEENS8_IJiNS9_ILi1EEENS8_IJiiEEEEEESF_SF_NS4_13DefaultFusionEJEEENS4_15FmhaFwdEpilogueIS6_fNS8_IJNS9_ILi64EEESB_SA_EEEEENS2_23IndividualTileSchedulerEJEEEEEvNT_6ParamsE --------------------------
	.section	.nv.info._ZN7cutlass13device_kernelINS_4fmha6kernel28FmhaKernelTmaWarpSpecializedINS1_10collective30FmhaMainloopTmaWarpSpecializedINS_10bfloat16_tEffN4cute5tupleIJNS7_1CILi128EEESA_NS9_ILi256EEEEEENS8_IJiNS9_ILi1EEENS8_IJiiEEEEEESF_SF_NS4_13DefaultFusionEJEEENS4_15FmhaFwdEpilogueIS6_fNS8_IJNS9_ILi64EEESB_SA_EEEEENS2_23IndividualTileSchedulerEJEEEEEvNT_6ParamsE,"",@"SHT_CUDA_INFO"
	.sectionflags	@""
	.align	4


	//----- nvinfo : EIATTR_CUDA_API_VERSION
	.align		4
        /*0000*/ 	.byte	0x04, 0x37
        /*0002*/ 	.short	(.L_24 - .L_23)
.L_23:
        /*0004*/ 	.word	0x00000082


	//----- nvinfo : EIATTR_KPARAM_INFO
	.align		4
.L_24:
        /*0008*/ 	.byte	0x04, 0x17
        /*000a*/ 	.short	(.L_26 - .L_25)
.L_25:
        /*000c*/ 	.word	0x00000000
        /*0010*/ 	.short	0x0000
        /*0012*/ 	.short	0x0070
        /*0014*/ 	.byte	0x00, 0xf0, 0x01, 0x20


	//----- nvinfo : EIATTR_SPARSE_MMA_MASK
	.align		4
.L_26:
        /*0018*/ 	.byte	0x03, 0x50
        /*001a*/ 	.short	0x0000


	//----- nvinfo : EIATTR_MAXREG_COUNT
	.align		4
        /*001c*/ 	.byte	0x03, 0x1b
        /*001e*/ 	.short	0x00a8


	//----- nvinfo : EIATTR_NUM_BARRIERS
	.align		4
        /*0020*/ 	.byte	0x02, 0x4c
        /*0022*/ 	.byte	0x02
	.zero		1


	//----- nvinfo : EIATTR_EXTERNS
	.align		4
        /*0024*/ 	.byte	0x04, 0x0f
        /*0026*/ 	.short	(.L_28 - .L_27)


	//   ....[0]....
	.align		4
.L_27:
        /*0028*/ 	.word	index@(__assertfail)


	//----- nvinfo : EIATTR_MERCURY_ISA_VERSION
	.align		4
.L_28:
        /*002c*/ 	.byte	0x03, 0x5f
        /*002e*/ 	.short	0x0101


	//----- nvinfo : EIATTR_INT_WARP_WIDE_INSTR_OFFSETS
	.align		4
        /*0030*/ 	.byte	0x04, 0x31
        /*0032*/ 	.short	(.L_30 - .L_29)


	//   ....[0]....
.L_29:
        /*0034*/ 	.word	0x00000700


	//   ....[1]....
        /*0038*/ 	.word	0x00000710


	//   ....[2]....
        /*003c*/ 	.word	0x00000720


	//   ....[3]....
        /*0040*/ 	.word	0x00000730


	//   ....[4]....
        /*0044*/ 	.word	0x000007a0


	//----- nvinfo : EIATTR_COOP_GROUP_MASK_REGIDS
	.align		4
.L_30:
        /*0048*/ 	.byte	0x04, 0x29
        /*004a*/ 	.short	(.L_32 - .L_31)


	//   ....[0]....
.L_31:
        /*004c*/ 	.word	0xffffffff


	//   ....[1]....
        /*0050*/ 	.word	0xffffffff


	//   ....[2]....
        /*0054*/ 	.word	0xffffffff


	//   ....[3]....
        /*0058*/ 	.word	0xffffffff


	//   ....[4]....
        /*005c*/ 	.word	0xffffffff


	//   ....[5]....
        /*0060*/ 	.word	0xffffffff


	//   ....[6]....
        /*0064*/ 	.word	0xffffffff


	//   ....[7]....
        /*0068*/ 	.word	0xffffffff


	//   ....[8]....
        /*006c*/ 	.word	0xffffffff


	//   ....[9]....
        /*0070*/ 	.word	0xffffffff


	//   ....[10]....
        /*0074*/ 	.word	0xffffffff


	//   ....[11]....
        /*0078*/ 	.word	0xffffffff


	//   ....[12]....
        /*007c*/ 	.word	0xffffffff


	//   ....[13]....
        /*0080*/ 	.word	0xffffffff


	//   ....[14]....
        /*0084*/ 	.word	0xffffffff


	//   ....[15]....
        /*0088*/ 	.word	0xffffffff


	//   ....[16]....
        /*008c*/ 	.word	0xffffffff


	//   ....[17]....
        /*0090*/ 	.word	0xffffffff


	//----- nvinfo : EIATTR_COOP_GROUP_INSTR_OFFSETS
	.align		4
.L_32:
        /*0094*/ 	.byte	0x04, 0x28
        /*0096*/ 	.short	(.L_34 - .L_33)


	//   ....[0]....
.L_33:
        /*0098*/ 	.word	0x00000050


	//   ....[1]....
        /*009c*/ 	.word	0x00000080


	//   ....[2]....
        /*00a0*/ 	.word	0x000001b0


	//   ....[3]....
        /*00a4*/ 	.word	0x00000380


	//   ....[4]....
        /*00a8*/ 	.word	0x00000540


	//   ....[5]....
        /*00ac*/ 	.word	0x000006a0


	//   ....[6]....
        /*00b0*/ 	.word	0x00001b90


	//   ....[7]....
        /*00b4*/ 	.word	0x00001c20


	//   ....[8]....
        /*00b8*/ 	.word	0x00001c70


	//   ....[9]....
        /*00bc*/ 	.word	0x00001d20


	//   ....[10]....
        /*00c0*/ 	.word	0x000049a0


	//   ....[11]....
        /*00c4*/ 	.word	0x000049c0


	//   ....[12]....
        /*00c8*/ 	.word	0x00005250


	//   ....[13]....
        /*00cc*/ 	.word	0x000053b0


	//   ....[14]....
        /*00d0*/ 	.word	0x000074f0


	//   ....[15]....
        /*00d4*/ 	.word	0x00007520


	//   ....[16]....
        /*00d8*/ 	.word	0x00007570


	//   ....[17]....
        /*00dc*/ 	.word	0x00007590


	//----- nvinfo : EIATTR_REG_RECONFIG
	.align		4
.L_34:
        /*00e0*/ 	.byte	0x01, 0x54
	.zero		2


	//----- nvinfo : EIATTR_SYSCALL_OFFSETS
	.align		4
        /*00e4*/ 	.byte	0x04, 0x46
        /*00e6*/ 	.short	(.L_36 - .L_35)


	//   ....[0]....
.L_35:
        /*00e8*/ 	.word	0x00008580


	//   ....[1]....
        /*00ec*/ 	.word	0x00008700


	//----- nvinfo : EIATTR_MBARRIER_INSTR_OFFSETS
	.align		4
.L_36:
        /*00f0*/ 	.byte	0x04, 0x39
        /*00f2*/ 	.short	(.L_38 - .L_37)


	//   ....[0]....
.L_37:
        /*00f4*/ 	.word	0x00000330
        /*00f8*/ 	.word	0x000000ff
        /*00fc*/ 	.word	0x00060050
        /*0100*/ 	.short	0x0100
        /*0102*/ 	.byte	0x0b
	.zero		1


	//   ....[1]....
        /*0104*/ 	.word	0x00000340
        /*0108*/ 	.word	0x000000ff
        /*010c*/ 	.word	0x00060060
        /*0110*/ 	.short	0x0100
        /*0112*/ 	.byte	0x0b
	.zero		1


	//   ....[2]....
        /*0114*/ 	.word	0x00000350
        /*0118*/ 	.word	0x000000ff
        /*011c*/ 	.word	0x00060058
        /*0120*/ 	.short	0x0100
        /*0122*/ 	.byte	0x0b
	.zero		1


	//   ....[3]....
        /*0124*/ 	.word	0x00000360
        /*0128*/ 	.word	0x000000ff
        /*012c*/ 	.word	0x00060068
        /*0130*/ 	.short	0x0100
        /*0132*/ 	.byte	0x0b
	.zero		1


	//   ....[4]....
        /*0134*/ 	.word	0x00000490
        /*0138*/ 	.word	0x000000ff
        /*013c*/ 	.word	0x00060000
        /*0140*/ 	.short	0x0100
        /*0142*/ 	.byte	0x0b
	.zero		1


	//   ....[5]....
        /*0144*/ 	.word	0x000004a0
        /*0148*/ 	.word	0x000000ff
        /*014c*/ 	.word	0x00060028
        /*0150*/ 	.short	0x0100
        /*0152*/ 	.byte	0x0b
	.zero		1


	//   ....[6]....
        /*0154*/ 	.word	0x000004b0
        /*0158*/ 	.word	0x000000ff
        /*015c*/ 	.word	0x00060008
        /*0160*/ 	.short	0x0100
        /*0162*/ 	.byte	0x0b
	.zero		1


	//   ....[7]....
        /*0164*/ 	.word	0x000004c0
        /*0168*/ 	.word	0x000000ff
        /*016c*/ 	.word	0x00060030
        /*0170*/ 	.short	0x0100
        /*0172*/ 	.byte	0x0b
	.zero		1


	//   ....[8]....
        /*0174*/ 	.word	0x000004d0
        /*0178*/ 	.word	0x000000ff
        /*017c*/ 	.word	0x00060010
        /*0180*/ 	.short	0x0100
        /*0182*/ 	.byte	0x0b
	.zero		1


	//   ....[9]....
        /*0184*/ 	.word	0x000004e0
        /*0188*/ 	.word	0x000000ff
        /*018c*/ 	.word	0x00060038
        /*0190*/ 	.short	0x0100
        /*0192*/ 	.byte	0x0b
	.zero		1


	//   ....[10]....
        /*0194*/ 	.word	0x000004f0
        /*0198*/ 	.word	0x000000ff
        /*019c*/ 	.word	0x00060018
        /*01a0*/ 	.short	0x0100
        /*01a2*/ 	.byte	0x0b
	.zero		1


	//   ....[11]....
        /*01a4*/ 	.word	0x00000500
        /*01a8*/ 	.word	0x000000ff
        /*01ac*/ 	.word	0x00060040
        /*01b0*/ 	.short	0x0100
        /*01b2*/ 	.byte	0x0b
	.zero		1


	//   ....[12]....
        /*01b4*/ 	.word	0x00000510
        /*01b8*/ 	.word	0x000000ff
        /*01bc*/ 	.word	0x00060020
        /*01c0*/ 	.short	0x0100
        /*01c2*/ 	.byte	0x0b
	.zero		1


	//   ....[13]....
        /*01c4*/ 	.word	0x00000520
        /*01c8*/ 	.word	0x000000ff
        /*01cc*/ 	.word	0x00060048
        /*01d0*/ 	.short	0x0100
        /*01d2*/ 	.byte	0x0b
	.zero		1


	//   ....[14]....
        /*01d4*/ 	.word	0x00000650
        /*01d8*/ 	.word	0x000000ff
        /*01dc*/ 	.word	0x00060070
        /*01e0*/ 	.short	0x0100
        /*01e2*/ 	.byte	0x0b
	.zero		1


	//   ....[15]....
        /*01e4*/ 	.word	0x00000660
        /*01e8*/ 	.word	0x000000ff
        /*01ec*/ 	.word	0x00060080
        /*01f0*/ 	.short	0x0100
        /*01f2*/ 	.byte	0x0b
	.zero		1


	//   ....[16]....
        /*01f4*/ 	.word	0x00000670
        /*01f8*/ 	.word	0x000000ff
        /*01fc*/ 	.word	0x00060078
        /*0200*/ 	.short	0x0100
        /*0202*/ 	.byte	0x0b
	.zero		1


	//   ....[17]....
        /*0204*/ 	.word	0x00000680
        /*0208*/ 	.word	0x000000ff
        /*020c*/ 	.word	0x00060088
        /*0210*/ 	.short	0x0100
        /*0212*/ 	.byte	0x0b
	.zero		1


	//   ....[18]....
        /*0214*/ 	.word	0x000007c0
        /*0218*/ 	.word	0x000000ff
        /*021c*/ 	.word	0x00060090
        /*0220*/ 	.short	0x0100
        /*0222*/ 	.byte	0x08
	.zero		1


	//   ....[19]....
        /*0224*/ 	.word	0x000007d0
        /*0228*/ 	.word	0x000000ff
        /*022c*/ 	.word	0x00060098
        /*0230*/ 	.short	0x0100
        /*0232*/ 	.byte	0x08
	.zero		1


	//   ....[20]....
        /*0234*/ 	.word	0x000007e0
        /*0238*/ 	.word	0x000000ff
        /*023c*/ 	.word	0x000600a0
        /*0240*/ 	.short	0x0100
        /*0242*/ 	.byte	0x08
	.zero		1


	//   ....[21]....
        /*0244*/ 	.word	0x000007f0
        /*0248*/ 	.word	0x000000ff
        /*024c*/ 	.word	0x000600a8
        /*0250*/ 	.short	0x0100
        /*0252*/ 	.byte	0x08
	.zero		1


	//   ....[22]....
        /*0254*/ 	.word	0x000008f0
        /*0258*/ 	.word	0x000000ff
        /*025c*/ 	.word	0x000600c0
        /*0260*/ 	.short	0x0100
        /*0262*/ 	.byte	0x0b
	.zero		1


	//   ....[23]....
        /*0264*/ 	.word	0x00000900
        /*0268*/ 	.word	0x000000ff
        /*026c*/ 	.word	0x000600e0
        /*0270*/ 	.short	0x0100
        /*0272*/ 	.byte	0x0b
	.zero		1


	//   ....[24]....
        /*0274*/ 	.word	0x00000910
        /*0278*/ 	.word	0x000000ff
        /*027c*/ 	.word	0x000600c8
        /*0280*/ 	.short	0x0100
        /*0282*/ 	.byte	0x0b
	.zero		1


	//   ....[25]....
        /*0284*/ 	.word	0x00000920
        /*0288*/ 	.word	0x000000ff
        /*028c*/ 	.word	0x000600e8
        /*0290*/ 	.short	0x0100
        /*0292*/ 	.byte	0x0b
	.zero		1


	//   ....[26]....
        /*0294*/ 	.word	0x00000930
        /*0298*/ 	.word	0x000000ff
        /*029c*/ 	.word	0x000600d0
        /*02a0*/ 	.short	0x0100
        /*02a2*/ 	.byte	0x0b
	.zero		1


	//   ....[27]....
        /*02a4*/ 	.word	0x00000940
        /*02a8*/ 	.word	0x000000ff
        /*02ac*/ 	.word	0x000600f0
        /*02b0*/ 	.short	0x0100
        /*02b2*/ 	.byte	0x0b
	.zero		1


	//   ....[28]....
        /*02b4*/ 	.word	0x00000950
        /*02b8*/ 	.word	0x000000ff
        /*02bc*/ 	.word	0x000600d8
        /*02c0*/ 	.short	0x0100
        /*02c2*/ 	.byte	0x0b
	.zero		1


	//   ....[29]....
        /*02c4*/ 	.word	0x00000960
        /*02c8*/ 	.word	0x000000ff
        /*02cc*/ 	.word	0x000600f8
        /*02d0*/ 	.short	0x0100
        /*02d2*/ 	.byte	0x0b
	.zero		1


	//   ....[30]....
        /*02d4*/ 	.word	0x00000e80
        /*02d8*/ 	.word	0x000000ff
        /*02dc*/ 	.word	0x00060050
        /*02e0*/ 	.short	0x010a
        /*02e2*/ 	.byte	0x05
	.zero		1


	//   ....[31]....
        /*02e4*/ 	.word	0x00000ef0
        /*02e8*/ 	.word	0x000000ff
        /*02ec*/ 	.word	0x00060000
        /*02f0*/ 	.short	0x010a
        /*02f2*/ 	.byte	0x04
	.zero		1


	//   ....[32]....
        /*02f4*/ 	.word	0x00000f60
        /*02f8*/ 	.word	0x000000ff
        /*02fc*/ 	.word	0x00000000
        /*0300*/ 	.short	0x010a
        /*0302*/ 	.byte	0x0a
	.zero		1


	//   ....[33]....
        /*0304*/ 	.word	0x00003ac0
        /*0308*/ 	.word	0x00000008
        /*030c*/ 	.word	0x00000000
        /*0310*/ 	.short	0x0101
        /*0312*/ 	.byte	0x0b
	.zero		1


	//   ....[34]....
        /*0314*/ 	.word	0x00003b40
        /*0318*/ 	.word	0x000000ff
        /*031c*/ 	.word	0x00060008
        /*0320*/ 	.short	0x010a
        /*0322*/ 	.byte	0x06
	.zero		1


	//   ....[35]....
        /*0324*/ 	.word	0x00003f80
        /*0328*/ 	.word	0x000000ff
        /*032c*/ 	.word	0x00000000
        /*0330*/ 	.short	0x0101
        /*0332*/ 	.byte	0x06
	.zero		1


	//   ....[36]....
        /*0334*/ 	.word	0x000040f0
        /*0338*/ 	.word	0x000000ff
        /*033c*/ 	.word	0x00060000
        /*0340*/ 	.short	0x010a
        /*0342*/ 	.byte	0x06
	.zero		1


	//   ....[37]....
        /*0344*/ 	.word	0x00006700
        /*0348*/ 	.word	0x000000ff
        /*034c*/ 	.word	0x00060000
        /*0350*/ 	.short	0x010a
        /*0352*/ 	.byte	0x07
	.zero		1


	//   ....[38]....
        /*0354*/ 	.word	0x00006f70
        /*0358*/ 	.word	0x000000ff
        /*035c*/ 	.word	0x00060000
        /*0360*/ 	.short	0x010a
        /*0362*/ 	.byte	0x07
	.zero		1


	//   ....[39]....
        /*0364*/ 	.word	0x00007310
        /*0368*/ 	.word	0x000000ff
        /*036c*/ 	.word	0x00000000
        /*0370*/ 	.short	0x0101
        /*0372*/ 	.byte	0x07
	.zero		1


	//   ....[40]....
        /*0374*/ 	.word	0x000073e0
        /*0378*/ 	.word	0x000000ff
        /*037c*/ 	.word	0x00000000
        /*0380*/ 	.short	0x0101
        /*0382*/ 	.byte	0x07
	.zero		1


	//   ....[41]....
        /*0384*/ 	.word	0x00007db0
        /*0388*/ 	.word	0x000000ff
        /*038c*/ 	.word	0x00060098
        /*0390*/ 	.short	0x010a
        /*0392*/ 	.byte	0x04
	.zero		1


	//   ....[42]....
        /*0394*/ 	.word	0x0000a160
        /*0398*/ 	.word	0x00000000
        /*039c*/ 	.word	0x00060090
        /*03a0*/ 	.short	0x0101
        /*03a2*/ 	.byte	0x05
	.zero		1


	//   ....[43]....
        /*03a4*/ 	.word	0x0000a2b0
        /*03a8*/ 	.word	0x00000003
        /*03ac*/ 	.word	0x00060060
        /*03b0*/ 	.short	0x010a
        /*03b2*/ 	.byte	0x3f
	.zero		1


	//   ....[44]....
        /*03b4*/ 	.word	0x0000a640
        /*03b8*/ 	.word	0x00000005
        /*03bc*/ 	.word	0x00060028
        /*03c0*/ 	.short	0x010a
        /*03c2*/ 	.byte	0x3f
	.zero		1


	//   ....[45]....
        /*03c4*/ 	.word	0x0000a9d0
        /*03c8*/ 	.word	0x00000004
        /*03cc*/ 	.word	0x00060060
        /*03d0*/ 	.short	0x010a
        /*03d2*/ 	.byte	0x3f
	.zero		1


	//   ....[46]....
        /*03d4*/ 	.word	0x0000ad90
        /*03d8*/ 	.word	0x00000003
        /*03dc*/ 	.word	0x00060028
        /*03e0*/ 	.short	0x010a
        /*03e2*/ 	.byte	0x3f
	.zero		1


	//   ....[47]....
        /*03e4*/ 	.word	0x0000b210
        /*03e8*/ 	.word	0x00000006
        /*03ec*/ 	.word	0x00060028
        /*03f0*/ 	.short	0x010a
        /*03f2*/ 	.byte	0x3f
	.zero		1


	//   ....[48]....
        /*03f4*/ 	.word	0x0000b5d0
        /*03f8*/ 	.word	0x00000006
        /*03fc*/ 	.word	0x00060028
        /*0400*/ 	.short	0x010a
        /*0402*/ 	.byte	0x3f
	.zero		1


	//   ....[49]....
        /*0404*/ 	.word	0x0000b980
        /*0408*/ 	.word	0x00000003
        /*040c*/ 	.word	0x00060050
        /*0410*/ 	.short	0x010a
        /*0412*/ 	.byte	0x3f
	.zero		1


	//   ....[50]....
        /*0414*/ 	.word	0x0000b9f0
        /*0418*/ 	.word	0x00000003
        /*041c*/ 	.word	0x00060000
        /*0420*/ 	.short	0x010a
        /*0422*/ 	.byte	0x3f
	.zero		1


	//   ....[51]....
        /*0424*/ 	.word	0x0000ba50
        /*0428*/ 	.word	0x00000003
        /*042c*/ 	.word	0x00000000
        /*0430*/ 	.short	0x010a
        /*0432*/ 	.byte	0x3f
	.zero		1


	//   ....[52]....
        /*0434*/ 	.word	0x0000bac0
        /*0438*/ 	.word	0x0000000b
        /*043c*/ 	.word	0x00060008
        /*0440*/ 	.short	0x010a
        /*0442*/ 	.byte	0x3f
	.zero		1


	//   ....[53]....
        /*0444*/ 	.word	0x0000bb20
        /*0448*/ 	.word	0x00000005
        /*044c*/ 	.word	0x00060000
        /*0450*/ 	.short	0x010a
        /*0452*/ 	.byte	0x3f
	.zero		1


	//   ....[54]....
        /*0454*/ 	.word	0x0000bb80
        /*0458*/ 	.word	0x0000000e
        /*045c*/ 	.word	0x00060000
        /*0460*/ 	.short	0x010a
        /*0462*/ 	.byte	0x3f
	.zero		1


	//   ....[55]....
        /*0464*/ 	.word	0x0000bbe0
        /*0468*/ 	.word	0x00000005
        /*046c*/ 	.word	0x00060098
        /*0470*/ 	.short	0x010a
        /*0472*/ 	.byte	0x3f
	.zero		1


	//   ....[56]....
        /*0474*/ 	.word	0x0000bc30
        /*0478*/ 	.word	0x00000003
        /*047c*/ 	.word	0x00060060
        /*0480*/ 	.short	0x010a
        /*0482*/ 	.byte	0x3f
	.zero		1


	//   ....[57]....
        /*0484*/ 	.word	0x0000bc80
        /*0488*/ 	.word	0x00000005
        /*048c*/ 	.word	0x00060028
        /*0490*/ 	.short	0x010a
        /*0492*/ 	.byte	0x3f
	.zero		1


	//   ....[58]....
        /*0494*/ 	.word	0x0000bcd0
        /*0498*/ 	.word	0x00000004
        /*049c*/ 	.word	0x00060060
        /*04a0*/ 	.short	0x010a
        /*04a2*/ 	.byte	0x3f
	.zero		1


	//   ....[59]....
        /*04a4*/ 	.word	0x0000bd20
        /*04a8*/ 	.word	0x00000003
        /*04ac*/ 	.word	0x00060028
        /*04b0*/ 	.short	0x010a
        /*04b2*/ 	.byte	0x3f
	.zero		1


	//   ....[60]....
        /*04b4*/ 	.word	0x0000bd70
        /*04b8*/ 	.word	0x00000006
        /*04bc*/ 	.word	0x00060028
        /*04c0*/ 	.short	0x010a
        /*04c2*/ 	.byte	0x3f
	.zero		1


	//   ....[61]....
        /*04c4*/ 	.word	0x0000bdc0
        /*04c8*/ 	.word	0x00000006
        /*04cc*/ 	.word	0x00060028
        /*04d0*/ 	.short	0x010a
        /*04d2*/ 	.byte	0x3f
	.zero		1


	//----- nvinfo : EIATTR_NUM_MBARRIERS
	.align		4
.L_38:
        /*04d4*/ 	.byte	0x03, 0x38
        /*04d6*/ 	.short	0x001e


	//----- nvinfo : EIATTR_EXIT_INSTR_OFFSETS
	.align		4
        /*04d8*/ 	.byte	0x04, 0x1c
        /*04da*/ 	.short	(.L_40 - .L_39)


	//   ....[0]....
.L_39:
        /*04dc*/ 	.word	0x00000a10


	//   ....[1]....
        /*04e0*/ 	.word	0x0000a170


	//   ....[2]....
        /*04e4*/ 	.word	0x0000a1b0


	//   ....[3]....
        /*04e8*/ 	.word	0x0000b0e0


	//   ....[4]....
        /*04ec*/ 	.word	0x0000b960


	//----- nvinfo : EIATTR_MAX_THREADS
	.align		4
.L_40:
        /*04f0*/ 	.byte	0x04, 0x05
        /*04f2*/ 	.short	(.L_42 - .L_41)
.L_41:
        /*04f4*/ 	.word	0x00000180
        /*04f8*/ 	.word	0x00000001
        /*04fc*/ 	.word	0x00000001


	//----- nvinfo : EIATTR_CRS_STACK_SIZE
	.align		4
.L_42:
        /*0500*/ 	.byte	0x04, 0x1e
        /*0502*/ 	.short	(.L_44 - .L_43)
.L_43:
        /*0504*/ 	.word	0x00000000


	//----- nvinfo : EIATTR_CBANK_PARAM_SIZE
	.align		4
.L_44:
        /*0508*/ 	.byte	0x03, 0x19
        /*050a*/ 	.short	0x0870


	//----- nvinfo : EIATTR_PARAM_CBANK
	.align		4
        /*050c*/ 	.byte	0x04, 0x0a
        /*050e*/ 	.short	(.L_46 - .L_45)
	.align		4
.L_45:
        /*0510*/ 	.word	index@(.nv.constant0._ZN7cutlass13device_kernelINS_4fmha6kernel28FmhaKernelTmaWarpSpecializedINS1_10collective30FmhaMainloopTmaWarpSpecializedINS_10bfloat16_tEffN4cute5tupleIJNS7_1CILi128EEESA_NS9_ILi256EEEEEENS8_IJiNS9_ILi1EEENS8_IJiiEEEEEESF_SF_NS4_13DefaultFusionEJEEENS4_15FmhaFwdEpilogueIS6_fNS8_IJNS9_ILi64EEESB_SA_EEEEENS2_23IndividualTileSchedulerEJEEEEEvNT_6ParamsE)
        /*0514*/ 	.short	0x0210
        /*0516*/ 	.short	0x0870


	//----- nvinfo : EIATTR_SW_WAR
	.align		4
.L_46:
        /*0518*/ 	.byte	0x04, 0x36
        /*051a*/ 	.short	(.L_48 - .L_47)
.L_47:
        /*051c*/ 	.word	0x00000008
.L_48:


//--------------------- .nv.callgraph             --------------------------
	.section	.nv.callgraph,"",@"SHT_CUDA_CALLGRAPH"
	.align	4
	.sectionentsize	8
	.align		4
        /*0000*/ 	.word	0x00000000
	.align		4
        /*0004*/ 	.word	0xffffffff
	.align		4
        /*0008*/ 	.word	index@(_ZN7cutlass13device_kernelINS_4fmha6kernel28FmhaKernelTmaWarpSpecializedINS1_10collective30FmhaMainloopTmaWarpSpecializedINS_10bfloat16_tEffN4cute5tupleIJNS7_1CILi128EEESA_NS9_ILi256EEEEEENS8_IJiNS9_ILi1EEENS8_IJiiEEEEEESF_SF_NS4_13DefaultFusionEJEEENS4_15FmhaFwdEpilogueIS6_fNS8_IJNS9_ILi64EEESB_SA_EEEEENS2_23IndividualTileSchedulerEJEEEEEvNT_6ParamsE)
	.align		4
        /*000c*/ 	.word	index@(__assertfail)
	.align		4
        /*0010*/ 	.word	0x00000000
	.align		4
        /*0014*/ 	.word	0xfffffffe
	.align		4
        /*0018*/ 	.word	0x00000000
	.align		4
        /*001c*/ 	.word	0xfffffffd
	.align		4
        /*0020*/ 	.word	0x00000000
	.align		4
        /*0024*/ 	.word	0xfffffffc


//--------------------- .nv.constant4             --------------------------
	.section	.nv.constant4,"a",@progbits
	.align	8
	.align		8
.nv.constant4:
        /*0000*/ 	.dword	__assertfail
	.align		8
        /*0008*/ 	.dword	__unnamed_1
	.align		8
        /*0010*/ 	.dword	__unnamed_2
	.align		8
        /*0018*/ 	.dword	_ZN39_INTERNAL_11a658db_4_k_cu_d1d4e2ed_30874cuda3std3__45__cpo5beginE
	.align		8
        /*0020*/ 	.dword	_ZN39_INTERNAL_11a658db_4_k_cu_d1d4e2ed_30874cuda3std3__45__cpo3endE
	.align		8
        /*0028*/ 	.dword	_ZN39_INTERNAL_11a658db_4_k_cu_d1d4e2ed_30874cuda3std3__45__cpo6cbeginE
	.align		8
        /*0030*/ 	.dword	_ZN39_INTERNAL_11a658db_4_k_cu_d1d4e2ed_30874cuda3std3__45__cpo4cendE
	.align		8
        /*0038*/ 	.dword	_ZN39_INTERNAL_11a658db_4_k_cu_d1d4e2ed_30874cuda3std3__441_GLOBAL__N__11a658db_4_k_cu_d1d4e2ed_30876ignoreE
	.align		8
        /*0040*/ 	.dword	_ZN39_INTERNAL_11a658db_4_k_cu_d1d4e2ed_30874cuda3std3__419piecewise_constructE
	.align		8
        /*0048*/ 	.dword	_ZN39_INTERNAL_11a658db_4_k_cu_d1d4e2ed_30874cuda3std3__48in_placeE
	.align		8
        /*0050*/ 	.dword	_ZN39_INTERNAL_11a658db_4_k_cu_d1d4e2ed_30874cuda3std6ranges3__45__cpo4swapE
	.align		8
        /*0058*/ 	.dword	_ZN39_INTERNAL_11a658db_4_k_cu_d1d4e2ed_30874cuda3std6ranges3__45__cpo9iter_moveE
	.align		8
        /*0060*/ 	.dword	_ZN39_INTERNAL_11a658db_4_k_cu_d1d4e2ed_30874cute7productE
	.align		8
        /*0068*/ 	.dword	_ZN39_INTERNAL_11a658db_4_k_cu_d1d4e2ed_30874cute1_E
	.align		8
        /*0070*/ 	.dword	$str$24
	.align		8
        /*0078*/ 	.dword	$str$25


//--------------------- .text._ZN7cutlass13device_kernelINS_4fmha6kernel28FmhaKernelTmaWarpSpecializedINS1_10collective30FmhaMainloopTmaWarpSpecializedINS_10bfloat16_tEffN4cute5tupleIJNS7_1CILi128EEESA_NS9_ILi256EEEEEENS8_IJiNS9_ILi1EEENS8_IJiiEEEEEESF_SF_NS4_13DefaultFusionEJEEENS4_15FmhaFwdEpilogueIS6_fNS8_IJNS9_ILi64EEESB_SA_EEEEENS2_23IndividualTileSchedulerEJEEEEEvNT_6ParamsE --------------------------
	.section	.text._ZN7cutlass13device_kernelINS_4fmha6kernel28FmhaKernelTmaWarpSpecializedINS1_10collective30FmhaMainloopTmaWarpSpecializedINS_10bfloat16_tEffN4cute5tupleIJNS7_1CILi128EEESA_NS9_ILi256EEEEEENS8_IJiNS9_ILi1EEENS8_IJiiEEEEEESF_SF_NS4_13DefaultFusionEJEEENS4_15FmhaFwdEpilogueIS6_fNS8_IJNS9_ILi64EEESB_SA_EEEEENS2_23IndividualTileSchedulerEJEEEEEvNT_6ParamsE,"ax",@progbits
	.align	128
.text._ZN7cutlass13device_kernelINS_4fmha6kernel28FmhaKernelTmaWarpSpecializedINS1_10collective30FmhaMainloopTmaWarpSpecializedINS_10bfloat16_tEffN4cute5tupleIJNS7_1CILi128EEESA_NS9_ILi256EEEEEENS8_IJiNS9_ILi1EEENS8_IJiiEEEEEESF_SF_NS4_13DefaultFusionEJEEENS4_15FmhaFwdEpilogueIS6_fNS8_IJNS9_ILi64EEESB_SA_EEEEENS2_23IndividualTileSchedulerEJEEEEEvNT_6ParamsE:
        .type           _ZN7cutlass13device_kernelINS_4fmha6kernel28FmhaKernelTmaWarpSpecializedINS1_10collective30FmhaMainloopTmaWarpSpecializedINS_10bfloat16_tEffN4cute5tupleIJNS7_1CILi128EEESA_NS9_ILi256EEEEEENS8_IJiNS9_ILi1EEENS8_IJiiEEEEEESF_SF_NS4_13DefaultFusionEJEEENS4_15FmhaFwdEpilogueIS6_fNS8_IJNS9_ILi64EEESB_SA_EEEEENS2_23IndividualTileSchedulerEJEEEEEvNT_6ParamsE,@function
        .size           _ZN7cutlass13device_kernelINS_4fmha6kernel28FmhaKernelTmaWarpSpecializedINS1_10collective30FmhaMainloopTmaWarpSpecializedINS_10bfloat16_tEffN4cute5tupleIJNS7_1CILi128EEESA_NS9_ILi256EEEEEENS8_IJiNS9_ILi1EEENS8_IJiiEEEEEESF_SF_NS4_13DefaultFusionEJEEENS4_15FmhaFwdEpilogueIS6_fNS8_IJNS9_ILi64EEESB_SA_EEEEENS2_23IndividualTileSchedulerEJEEEEEvNT_6ParamsE,(.L_x_118 - _ZN7cutlass13device_kernelINS_4fmha6kernel28FmhaKernelTmaWarpSpecializedINS1_10collective30FmhaMainloopTmaWarpSpecializedINS_10bfloat16_tEffN4cute5tupleIJNS7_1CILi128EEESA_NS9_ILi256EEEEEENS8_IJiNS9_ILi1EEENS8_IJiiEEEEEESF_SF_NS4_13DefaultFusionEJEEENS4_15FmhaFwdEpilogueIS6_fNS8_IJNS9_ILi64EEESB_SA_EEEEENS2_23IndividualTileSchedulerEJEEEEEvNT_6ParamsE)
        .other          _ZN7cutlass13device_kernelINS_4fmha6kernel28FmhaKernelTmaWarpSpecializedINS1_10collective30FmhaMainloopTmaWarpSpecializedINS_10bfloat16_tEffN4cute5tupleIJNS7_1CILi128EEESA_NS9_ILi256EEEEEENS8_IJiNS9_ILi1EEENS8_IJiiEEEEEESF_SF_NS4_13DefaultFusionEJEEENS4_15FmhaFwdEpilogueIS6_fNS8_IJNS9_ILi64EEESB_SA_EEEEENS2_23IndividualTileSchedulerEJEEEEEvNT_6ParamsE,@"STO_CUDA_ENTRY STV_DEFAULT"
_ZN7cutlass13device_kernelINS_4fmha6kernel28FmhaKernelTmaWarpSpecializedINS1_10collective30FmhaMainloopTmaWarpSpecializedINS_10bfloat16_tEffN4cute5tupleIJNS7_1CILi128EEESA_NS9_ILi256EEEEEENS8_IJiNS9_ILi1EEENS8_IJiiEEEEEESF_SF_NS4_13DefaultFusionEJEEENS4_15FmhaFwdEpilogueIS6_fNS8_IJNS9_ILi64EEESB_SA_EEEEENS2_23IndividualTileSchedulerEJEEEEEvNT_6ParamsE:
[----:B------:R-:W1:Y:S01]  /*0000*/  LDC R1, c[0x0][0x28] ;  /* 0x00000a00ff017b82 */ /* 0x000e620000000800 */
[----:B------:R-:W2:Y:S01]  /*0010*/  S2R R6, SR_TID.X ;  /* 0x0000000000067919 */ /* 0x000ea20000002100 */
[----:B------:R-:W-:Y:S01]  /*0020*/  ELECT P1, URZ, PT ;  /* 0x00000000003f782f */ /* 0x000fe20003820000 */
[----:B------:R-:W-:Y:S01]  /*0030*/  BSSY B0, `(.L_x_0) ;  /* 0x0000017000007945 */ /* 0x000fe20003800000 */
[----:B--2---:R-:W-:-:S05]  /*0040*/  SHF.R.U32.HI R0, RZ, 0x5, R6 ;  /* 0x00000005ff007819 */ /* 0x004fca0000011606 */
[----:B------:R-:W2:Y:S02]  /*0050*/  SHFL.IDX PT, R2, R0, RZ, 0x1f ;  /* 0x00001fff00027589 */ /* 0x000ea400000e0000 */
[----:B--2---:R-:W-:Y:S02]  /*0060*/  R2UR UR4, R2 ;  /* 0x00000000020472ca */ /* 0x004fe400000e0000 */
[----:B------:R-:W-:-:S06]  /*0070*/  SHF.R.U32.HI R2, RZ, 0x7, R6 ;  /* 0x00000007ff027819 */ /* 0x000fcc0000011606 */
[----:B------:R-:W2:Y:S05]  /*0080*/  SHFL.IDX PT, R2, R2, RZ, 0x1f ;  /* 0x00001fff02027589 */ /* 0x000eaa00000e0000 */
[----:B------:R-:W-:Y:S02]  /*0090*/  USHF.R.S32.HI UR5, URZ, 0x1f, UR4 ;  /* 0x0000001f3f057899 */ /* 0x000fe40008011404 */
[----:B------:R-:W-:Y:S02]  /*00a0*/  ISETP.NE.OR P0, PT, RZ, UR4, !P1 ;  /* 0x00000004ff007c0c */ /* 0x000fe4000cf05670 */
[----:B------:R-:W-:-:S04]  /*00b0*/  ULEA.HI UR5, UR5, UR4, URZ, 0x2 ;  /* 0x0000000405057291 */ /* 0x000fc8000f8f103f */
[----:B------:R-:W-:-:S04]  /*00c0*/  ULOP3.LUT UR5, UR5, 0xfffffffc, URZ, 0xc0, !UPT ;  /* 0xfffffffc05057892 */ /* 0x000fc8000f8ec03f */
[----:B------:R-:W-:-:S03]  /*00d0*/  UIADD3 UR6, UR4, -UR5, URZ ;  /* 0x8000000504067290 */ /* 0x000fc6000fffe03f */
[----:B-1----:R-:W-:Y:S09]  /*00e0*/  @P0 BRA `(.L_x_1) ;  /* 0x00000000002c0947 */ /* 0x002ff20003800000 */
[----:B------:R-:W-:Y:S02]  /*00f0*/  ULDC.64 UR4, c[0x0][0x198] ;  /* 0x0000660000047ab9 */ /* 0x000fe40000000a00 */
[----:B------:R-:W-:Y:S02]  /*0100*/  UIADD3 UR8, UP0, UR4, 0xf0, URZ ;  /* 0x000000f004087890 */ /* 0x000fe4000ff1e03f */
[----:B------:R-:W-:Y:S02]  /*0110*/  UIADD3 UR10, UP1, UR4, 0x1f0, URZ ;  /* 0x000001f0040a7890 */ /* 0x000fe4000ff3e03f */
[----:B------:R-:W-:Y:S02]  /*0120*/  UIADD3 UR4, UP2, UR4, 0x2f0, URZ ;  /* 0x000002f004047890 */ /* 0x000fe4000ff5e03f */
[----:B------:R-:W-:Y:S02]  /*0130*/  UIADD3.X UR9, URZ, UR5, URZ, UP0, !UPT ;  /* 0x000000053f097290 */ /* 0x000fe400087fe43f */
[----:B------:R-:W-:-:S02]  /*0140*/  UIADD3.X UR11, URZ, UR5, URZ, UP1, !UPT ;  /* 0x000000053f0b7290 */ /* 0x000fc40008ffe43f */
[----:B------:R-:W-:-:S05]  /*0150*/  UIADD3.X UR5, URZ, UR5, URZ, UP2, !UPT ;  /* 0x000000053f057290 */ /* 0x000fca00097fe43f */
[----:B------:R1:W-:Y:S02]  /*0160*/  UTMACCTL.PF [UR8] ;  /* 0x00000000080079b9 */ /* 0x0003e40008040000 */
[----:B------:R1:W-:Y:S02]  /*0170*/  UTMACCTL.PF [UR10] ;  /* 0x000000000a0079b9 */ /* 0x0003e40008040000 */
[----:B------:R1:W-:Y:S02]  /*0180*/  UTMACCTL.PF [UR4] ;  /* 0x00000000040079b9 */ /* 0x0003e40008040000 */
[----:B-1----:R-:W-:Y:S01]  /*0190*/  NOP ;  /* 0x0000000000007918 */ /* 0x002fe20000000000 */
.L_x_1:
[----:B------:R-:W-:Y:S05]  /*01a0*/  BSYNC B0 ;  /* 0x0000000000007941 */ /* 0x000fea0003800000 */
.L_x_0:
[----:B------:R-:W1:Y:S01]  /*01b0*/  SHFL.IDX PT, R3, R0, RZ, 0x1f ;  /* 0x00001fff00037589 */ /* 0x000e6200000e0000 */
[----:B--2---:R-:W-:Y:S01]  /*01c0*/  R2UR UR4, R2 ;  /* 0x00000000020472ca */ /* 0x004fe200000e0000 */
[----:B------:R-:W-:-:S12]  /*01d0*/  UISETP.NE.AND UP0, UPT, UR6, 0x1, UPT ;  /* 0x000000010600788c */ /* 0x000fd8000bf05270 */
[----:B------:R-:W-:Y:S02]  /*01e0*/  UIADD3 UR10, UR4, -0x1, URZ ;  /* 0xffffffff040a7890 */ /* 0x000fe4000fffe03f */
[----:B------:R-:W-:Y:S01]  /*01f0*/  MOV R2, UR4 ;  /* 0x0000000400027c02 */ /* 0x000fe20008000f00 */
[----:B------:R-:W-:Y:S02]  /*0200*/  UISETP.EQ.AND UP0, UPT, UR4, URZ, !UP0 ;  /* 0x0000003f0400728c */ /* 0x000fe4000c702270 */
[----:B------:R-:W-:Y:S02]  /*0210*/  UISETP.GE.U32.AND UP1, UPT, UR10, 0x4, UPT ;  /* 0x000000040a00788c */ /* 0x000fe4000bf26070 */
[----:B------:R-:W-:Y:S01]  /*0220*/  USEL UR7, URZ, 0x1, !UP0 ;  /* 0x000000013f077887 */ /* 0x000fe2000c000000 */
[----:B-1----:R-:W-:-:S03]  /*0230*/  ISETP.NE.AND P0, PT, R3, RZ, PT ;  /* 0x000000ff0300720c */ /* 0x002fc60003f05270 */
[----:B------:R-:W-:-:S10]  /*0240*/  USEL UR7, UR7, 0x2, UP1 ;  /* 0x0000000207077887 */ /* 0x000fd40008800000 */
[----:B------:R-:W-:Y:S05]  /*0250*/  @P0 BRA `(.L_x_2) ;  /* 0x0000000000480947 */ /* 0x000fea0003800000 */
[----:B------:R-:W1:Y:S01]  /*0260*/  S2UR UR11, SR_CgaCtaId ;  /* 0x00000000000b79c3 */ /* 0x000e620000008800 */
[----:B------:R-:W-:Y:S01]  /*0270*/  UMOV UR4, 0x400 ;  /* 0x0000040000047882 */ /* 0x000fe20000000000 */
[----:B------:R-:W-:Y:S01]  /*0280*/  UMOV UR5, 0x1 ;  /* 0x0000000100057882 */ /* 0x000fe20000000000 */
[----:B------:R-:W-:Y:S01]  /*0290*/  UMOV UR8, 0x80 ;  /* 0x0000008000087882 */ /* 0x000fe20000000000 */
[----:B------:R-:W-:Y:S01]  /*02a0*/  ELECT P0, URZ, PT ;  /* 0x00000000003f782f */ /* 0x000fe20003800000 */
[----:B------:R-:W-:-:S04]  /*02b0*/  UIADD3 UR8, -UR8, 0x100000, URZ ;  /* 0x0010000008087890 */ /* 0x000fc8000fffe13f */
[----:B------:R-:W-:Y:S02]  /*02c0*/  USHF.L.U32 UR9, UR8, 0xb, URZ ;  /* 0x0000000b08097899 */ /* 0x000fe4000800063f */
[----:B------:R-:W-:Y:S02]  /*02d0*/  USHF.L.U32 UR8, UR8, 0x1, URZ ;  /* 0x0000000108087899 */ /* 0x000fe4000800063f */
[----:B-1----:R-:W-:Y:S02]  /*02e0*/  ULEA UR11, UR11, UR4, 0x18 ;  /* 0x000000040b0b7291 */ /* 0x002fe4000f8ec03f */
[----:B------:R-:W-:-:S04]  /*02f0*/  UIADD3 UR4, -UR5, 0x100000, URZ ;  /* 0x0010000005047890 */ /* 0x000fc8000fffe13f */
[----:B------:R-:W-:Y:S02]  /*0300*/  USHF.L.U32 UR5, UR4, 0xb, URZ ;  /* 0x0000000b04057899 */ /* 0x000fe4000800063f */
[----:B------:R-:W-:Y:S01]  /*0310*/  USHF.L.U32 UR4, UR4, 0x1, URZ ;  /* 0x0000000104047899 */ /* 0x000fe2000800063f */
[----:B------:R-:W1:Y:S11]  /*0320*/  FENCE.VIEW.ASYNC.S ;  /* 0x00000000000073c6 */ /* 0x000e760000000000 */
[----:B-1----:R1:W2:Y:S01]  /*0330*/  SYNCS.EXCH.64 URZ, [UR11+0x60050], UR4 ;  /* 0x060050040b3f75b2 */ /* 0x0022a20008000100 */
[----:B------:R1:W3:Y:S01]  /*0340*/  SYNCS.EXCH.64 URZ, [UR11+0x60060], UR8 ;  /* 0x060060080b3f75b2 */ /* 0x0002e20008000100 */
[----:B------:R1:W4:Y:S01]  /*0350*/  SYNCS.EXCH.64 URZ, [UR11+0x60058], UR4 ;  /* 0x060058040b3f75b2 */ /* 0x0003220008000100 */
[----:B------:R1:W1:Y:S01]  /*0360*/  SYNCS.EXCH.64 URZ, [UR11+0x60068], UR8 ;  /* 0x060068080b3f75b2 */ /* 0x0002620008000100 */
[----:B------:R-:W-:Y:S01]  /*0370*/  NOP ;  /* 0x0000000000007918 */ /* 0x000fe20000000000 */
.L_x_2:
[----:B------:R-:W5:Y:S01]  /*0380*/  SHFL.IDX PT, R3, R0, RZ, 0x1f ;  /* 0x00001fff00037589 */ /* 0x000f6200000e0000 */
[----:B------:R-:W-:Y:S01]  /*0390*/  NOP ;  /* 0x0000000000007918 */ /* 0x000fe20000000000 */
[----:B-----5:R-:W-:-:S13]  /*03a0*/  ISETP.NE.AND P0, PT, R3, RZ, PT ;  /* 0x000000ff0300720c */ /* 0x020fda0003f05270 */
[----:B------:R-:W-:Y:S05]  /*03b0*/  @P0 BRA `(.L_x_3) ;  /* 0x0000000000600947 */ /* 0x000fea0003800000 */
[----:B-1----:R-:W1:Y:S01]  /*03c0*/  S2UR UR5, SR_CgaCtaId ;  /* 0x00000000000579c3 */ /* 0x002e620000008800 */
[----:B------:R-:W-:Y:S01]  /*03d0*/  UMOV UR4, 0x400 ;  /* 0x0000040000047882 */ /* 0x000fe20000000000 */
[----:B------:R-:W-:Y:S01]  /*03e0*/  UMOV UR8, 0x1 ;  /* 0x0000000100087882 */ /* 0x000fe20000000000 */
[----:B------:R-:W-:Y:S01]  /*03f0*/  UMOV UR12, 0x100 ;  /* 0x00000100000c7882 */ /* 0x000fe20000000000 */
[----:B------:R-:W-:-:S04]  /*0400*/  UIADD3 UR8, -UR8, 0x100000, URZ ;  /* 0x0010000008087890 */ /* 0x000fc8000fffe13f */
[----:B------:R-:W-:Y:S02]  /*0410*/  USHF.L.U32 UR9, UR8, 0xb, URZ ;  /* 0x0000000b08097899 */ /* 0x000fe4000800063f */
[----:B------:R-:W-:Y:S01]  /*0420*/  USHF.L.U32 UR8, UR8, 0x1, URZ ;  /* 0x0000000108087899 */ /* 0x000fe2000800063f */
[----:B------:R-:W-:Y:S01]  /*0430*/  ELECT P0, URZ, PT ;  /* 0x00000000003f782f */ /* 0x000fe20003800000 */
[----:B-1----:R-:W-:Y:S02]  /*0440*/  ULEA UR11, UR5, UR4, 0x18 ;  /* 0x00000004050b7291 */ /* 0x002fe4000f8ec03f */
[----:B------:R-:W-:-:S04]  /*0450*/  UIADD3 UR4, -UR12, 0x100000, URZ ;  /* 0x001000000c047890 */ /* 0x000fc8000fffe13f */
[----:B------:R-:W-:Y:S02]  /*0460*/  USHF.L.U32 UR5, UR4, 0xb, URZ ;  /* 0x0000000b04057899 */ /* 0x000fe4000800063f */
[----:B------:R-:W-:Y:S01]  /*0470*/  USHF.L.U32 UR4, UR4, 0x1, URZ ;  /* 0x0000000104047899 */ /* 0x000fe2000800063f */
[----:B------:R-:W1:Y:S03]  /*0480*/  FENCE.VIEW.ASYNC.S ;  /* 0x00000000000073c6 */ /* 0x000e660000000000 */
[----:B-1----:R1:W1:Y:S08]  /*0490*/  SYNCS.EXCH.64 URZ, [UR11+0x60000], UR8 ;  /* 0x060000080b3f75b2 */ /* 0x0022700008000100 */
[----:B------:R1:W1:Y:S01]  /*04a0*/  SYNCS.EXCH.64 URZ, [UR11+0x60028], UR4 ;  /* 0x060028040b3f75b2 */ /* 0x0002620008000100 */
        /* <DEDUP_REMOVED lines=8> */
[----:B------:R-:W-:Y:S01]  /*0530*/  NOP ;  /* 0x0000000000007918 */ /* 0x000fe20000000000 */
.L_x_3:
        /* <DEDUP_REMOVED lines=21> */
[----:B------:R-:W-:Y:S01]  /*0690*/  NOP ;  /* 0x0000000000007918 */ /* 0x000fe20000000000 */
.L_x_4:
[----:B------:R-:W5:Y:S01]  /*06a0*/  SHFL.IDX PT, R3, R0, RZ, 0x1f ;  /* 0x00001fff00037589 */ /* 0x000f6200000e0000 */
[----:B------:R-:W-:Y:S01]  /*06b0*/  ELECT P0, URZ, PT ;  /* 0x00000000003f782f */ /* 0x000fe20003800000 */
[----:B------:R-:W-:Y:S01]  /*06c0*/  NOP ;  /* 0x0000000000007918 */ /* 0x000fe20000000000 */
[----:B-1----:R-:W-:Y:S02]  /*06d0*/  UMOV UR4, 0x80 ;  /* 0x0000008000047882 */ /* 0x002fe40000000000 */
[C---:B-----5:R-:W-:Y:S02]  /*06e0*/  ISETP.NE.OR P0, PT, R3.reuse, RZ, !P0 ;  /* 0x000000ff0300720c */ /* 0x060fe40004705670 */
[----:B------:R-:W-:-:S11]  /*06f0*/  ISETP.NE.AND P2, PT, R3, RZ, PT ;  /* 0x000000ff0300720c */ /* 0x000fd60003f45270 */
[----:B------:R-:W-:Y:S01]  /*0700*/  VOTEU.ALL UP0, P0 ;  /* 0x00000000003f7886 */ /* 0x000fe20000000000 */
[----:B------:R-:W-:Y:S01]  /*0710*/  VOTEU.ALL UP2, P0 ;  /* 0x00000000003f7886 */ /* 0x000fe20000040000 */
[----:B------:R-:W-:Y:S01]  /*0720*/  VOTEU.ALL UP3, P0 ;  /* 0x00000000003f7886 */ /* 0x000fe20000060000 */
[----:B------:R-:W-:Y:S02]  /*0730*/  VOTEU.ALL UP4, P0 ;  /* 0x00000000003f7886 */ /* 0x000fe40000080000 */
[----:B------:R-:W1:Y:S01]  /*0740*/  @!UP0 S2UR UR9, SR_CgaCtaId ;  /* 0x00000000000989c3 */ /* 0x000e620000008800 */
[----:B------:R-:W-:Y:S01]  /*0750*/  @!UP0 UMOV UR8, 0x400 ;  /* 0x0000040000088882 */ /* 0x000fe20000000000 */
[----:B------:R-:W-:-:S04]  /*0760*/  @!UP0 UIADD3 UR4, -UR4, 0x100000, URZ ;  /* 0x0010000004048890 */ /* 0x000fc8000fffe13f */
[----:B------:R-:W-:Y:S02]  /*0770*/  @!UP0 USHF.L.U32 UR5, UR4, 0xb, URZ ;  /* 0x0000000b04058899 */ /* 0x000fe4000800063f */
[----:B------:R-:W-:Y:S02]  /*0780*/  @!UP0 USHF.L.U32 UR4, UR4, 0x1, URZ ;  /* 0x0000000104048899 */ /* 0x000fe4000800063f */
[----:B-1----:R-:W-:Y:S01]  /*0790*/  @!UP0 ULEA UR8, UR9, UR8, 0x18 ;  /* 0x0000000809088291 */ /* 0x002fe2000f8ec03f */
[----:B------:R-:W-:Y:S01]  /*07a0*/  VOTEU.ALL UP0, P0 ;  /* 0x00000000003f7886 */ /* 0x000fe20000000000 */
[----:B------:R-:W1:Y:S10]  /*07b0*/  FENCE.VIEW.ASYNC.S ;  /* 0x00000000000073c6 */ /* 0x000e740000000000 */
[----:B-1----:R1:W1:Y:S01]  /*07c0*/  @!UP0 SYNCS.EXCH.64 URZ, [UR8+0x60090], UR4 ;  /* 0x06009004083f85b2 */ /* 0x0022620008000100 */
[----:B------:R1:W1:Y:S01]  /*07d0*/  @!UP2 SYNCS.EXCH.64 URZ, [UR8+0x60098], UR4 ;  /* 0x06009804083fa5b2 */ /* 0x0002620008000100 */
[----:B------:R1:W1:Y:S01]  /*07e0*/  @!UP3 SYNCS.EXCH.64 URZ, [UR8+0x600a0], UR4 ;  /* 0x0600a004083fb5b2 */ /* 0x0002620008000100 */
[----:B------:R1:W1:Y:S01]  /*07f0*/  @!UP4 SYNCS.EXCH.64 URZ, [UR8+0x600a8], UR4 ;  /* 0x0600a804083fc5b2 */ /* 0x0002620008000100 */
[----:B------:R-:W-:Y:S01]  /*0800*/  NOP ;  /* 0x0000000000007918 */ /* 0x000fe20000000000 */
[----:B------:R-:W-:Y:S05]  /*0810*/  @P2 BRA `(.L_x_5) ;  /* 0x0000000000582947 */ /* 0x000fea0003800000 */
[----:B-1----:R-:W1:Y:S01]  /*0820*/  S2UR UR5, SR_CgaCtaId ;  /* 0x00000000000579c3 */ /* 0x002e620000008800 */
[----:B------:R-:W-:Y:S01]  /*0830*/  UMOV UR4, 0x400 ;  /* 0x0000040000047882 */ /* 0x000fe20000000000 */
[----:B------:R-:W-:Y:S01]  /*0840*/  UMOV UR8, 0x20 ;  /* 0x0000002000087882 */ /* 0x000fe20000000000 */
[----:B------:R-:W-:Y:S01]  /*0850*/  UMOV UR9, 0x80 ;  /* 0x0000008000097882 */ /* 0x000fe20000000000 */
[----:B------:R-:W-:Y:S01]  /*0860*/  ELECT P0, URZ, PT ;  /* 0x00000000003f782f */ /* 0x000fe20003800000 */
[----:B-1----:R-:W-:Y:S02]  /*0870*/  ULEA UR11, UR5, UR4, 0x18 ;  /* 0x00000004050b7291 */ /* 0x002fe4000f8ec03f */
[----:B------:R-:W-:-:S04]  /*0880*/  UIADD3 UR4, -UR8, 0x100000, URZ ;  /* 0x0010000008047890 */ /* 0x000fc8000fffe13f */
[----:B------:R-:W-:Y:S02]  /*0890*/  USHF.L.U32 UR5, UR4, 0xb, URZ ;  /* 0x0000000b04057899 */ /* 0x000fe4000800063f */
[----:B------:R-:W-:Y:S02]  /*08a0*/  USHF.L.U32 UR4, UR4, 0x1, URZ ;  /* 0x0000000104047899 */ /* 0x000fe4000800063f */
        /* <DEDUP_REMOVED lines=13> */
.L_x_5:
[----:B-1----:R-:W-:Y:S01]  /*0980*/  R2UR UR4, R2 ;  /* 0x00000000020472ca */ /* 0x002fe200000e0000 */
[----:B------:R-:W-:Y:S01]  /*0990*/  NOP ;  /* 0x0000000000007918 */ /* 0x000fe20000000000 */
[----:B------:R-:W-:Y:S01]  /*09a0*/  MOV R0, UR6 ;  /* 0x0000000600007c02 */ /* 0x000fe20008000f00 */
[----:B--234-:R-:W-:Y:S03]  /*09b0*/  BAR.SYNC.DEFER_BLOCKING 0x0 ;  /* 0x0000000000007b1d */ /* 0x01cfe60000010000 */
[----:B------:R-:W-:-:S07]  /*09c0*/  ISETP.EQ.AND P2, PT, R0, 0x1, P1 ;  /* 0x000000010000780c */ /* 0x000fce0000f42270 */
[----:B------:R-:W-:-:S13]  /*09d0*/  ISETP.NE.AND P0, PT, RZ, UR4, PT ;  /* 0x00000004ff007c0c */ /* 0x000fda000bf05270 */
[----:B------:R-:W-:Y:S05]  /*09e0*/  @!P0 BRA `(.L_x_6) ;  /* 0x0000009400e48947 */ /* 0x000fea0003800000 */
[----:B------:R-:W-:-:S06]  /*09f0*/  UISETP.GT.U32.AND UP0, UPT, UR10, 0x3, UPT ;  /* 0x000000030a00788c */ /* 0x000fcc000bf04070 */
[----:B------:R-:W-:-:S13]  /*0a00*/  PLOP3.LUT P0, PT, PT, PT, UP0, 0x80, 0x0 ;  /* 0x000000000000781c */ /* 0x000fda0003f0f008 */
[----:B------:R-:W-:Y:S05]  /*0a10*/  @P0 EXIT ;  /* 0x000000000000094d */ /* 0x000fea0003800000 */
.L_x_7:
[----:B------:R-:W-:-:S08]  /*0a20*/  NOP ;  /* 0x0000000000007918 */ /* 0x000fd00000000000 */
[----:B------:R-:W1:Y:S02]  /*0a30*/  USETMAXREG.TRY_ALLOC.CTAPOOL UP0, 0xf0 ;  /* 0x000000f0000079c8 */ /* 0x000e640008000600 */
[----:B-1----:R-:W-:-:S13]  /*0a40*/  PLOP3.LUT P0, PT, PT, PT, UP0, 0x80, 0x0 ;  /* 0x000000000000781c */ /* 0x002fda0003f0f008 */
[----:B------:R-:W-:Y:S05]  /*0a50*/  @!P0 BRA `(.L_x_7) ;  /* 0xfffffffc00f08947 */ /* 0x000fea000383ffff */
[----:B------:R-:W-:Y:S01]  /*0a60*/  R2UR UR4, R2 ;  /* 0x00000000020472ca */ /* 0x000fe200000e0000 */
[----:B------:R-:W1:Y:S01]  /*0a70*/  S2UR UR5, SR_CTAID.X ;  /* 0x00000000000579c3 */ /* 0x000e620000002500 */
[----:B------:R-:W-:-:S11]  /*0a80*/  UMOV UR6, URZ ;  /* 0x0000003f00067c82 */ /* 0x000fd60008000000 */
[----:B------:R-:W-:-:S03]  /*0a90*/  UISETP.NE.AND UP0, UPT, UR4, 0x1, UPT ;  /* 0x000000010400788c */ /* 0x000fc6000bf05270 */
[----:B------:R-:W-:-:S03]  /*0aa0*/  UMOV UR4, URZ ;  /* 0x0000003f00047c82 */ /* 0x000fc60008000000 */
[----:B------:R-:W-:Y:S02]  /*0ab0*/  PLOP3.LUT P0, PT, PT, PT, UP0, 0x80, 0x0 ;  /* 0x000000000000781c */ /* 0x000fe40003f0f008 */
[----:B-1----:R-:W-:-:S11]  /*0ac0*/  MOV R4, UR5 ;  /* 0x0000000500047c02 */ /* 0x002fd60008000f00 */
[----:B------:R-:W-:Y:S05]  /*0ad0*/  @!P0 BRA `(.L_x_8) ;  /* 0x0000000000488947 */ /* 0x000fea0003800000 */
[----:B------:R-:W-:Y:S01]  /*0ae0*/  R2UR UR5, R2 ;  /* 0x00000000020572ca */ /* 0x000fe200000e0000 */
[----:B------:R-:W-:-:S12]  /*0af0*/  UMOV UR6, 0x1 ;  /* 0x0000000100067882 */ /* 0x000fd80000000000 */
[----:B------:R-:W-:-:S06]  /*0b00*/  UISETP.NE.AND UP0, UPT, UR5, 0x2, UPT ;  /* 0x000000020500788c */ /* 0x000fcc000bf05270 */
[----:B------:R-:W-:-:S13]  /*0b10*/  PLOP3.LUT P1, PT, PT, PT, UP0, 0x80, 0x0 ;  /* 0x000000000000781c */ /* 0x000fda0003f2f008 */
[----:B------:R-:W-:Y:S05]  /*0b20*/  @!P1 BRA `(.L_x_8) ;  /* 0x0000000000349947 */ /* 0x000fea0003800000 */
[----:B------:R-:W-:-:S13]  /*0b30*/  R2UR UR4, R2 ;  /* 0x00000000020472ca */ /* 0x000fda00000e0000 */
[----:B------:R-:W-:-:S06]  /*0b40*/  UISETP.NE.AND UP0, UPT, UR4, 0x3, UPT ;  /* 0x000000030400788c */ /* 0x000fcc000bf05270 */
[----:B------:R-:W-:-:S13]  /*0b50*/  PLOP3.LUT P1, PT, PT, PT, UP0, 0x80, 0x0 ;  /* 0x000000000000781c */ /* 0x000fda0003f2f008 */
[----:B------:R-:W-:Y:S05]  /*0b60*/  @!P1 BRA `(.L_x_9) ;  /* 0x00000000001c9947 */ /* 0x000fea0003800000 */
[----:B------:R-:W-:-:S13]  /*0b70*/  R2UR UR4, R2 ;  /* 0x00000000020472ca */ /* 0x000fda00000e0000 */
[----:B------:R-:W-:-:S11]  /*0b80*/  UISETP.NE.AND UP0, UPT, UR4, 0x4, UPT ;  /* 0x000000040400788c */ /* 0x000fd6000bf05270 */
[----:B------:R-:W-:Y:S01]  /*0b90*/  @!UP0 UMOV UR4, 0x1 ;  /* 0x0000000100048882 */ /* 0x000fe20000000000 */
[----:B------:R-:W-:Y:S01]  /*0ba0*/  @!UP0 UMOV UR6, 0x1 ;  /* 0x0000000100068882 */ /* 0x000fe20000000000 */
[----:B------:R-:W-:Y:S01]  /*0bb0*/  @UP0 UMOV UR4, URZ ;  /* 0x0000003f00040c82 */ /* 0x000fe20008000000 */
[----:B------:R-:W-:Y:S01]  /*0bc0*/  @UP0 UMOV UR6, URZ ;  /* 0x0000003f00060c82 */ /* 0x000fe20008000000 */
[----:B------:R-:W-:Y:S05]  /*0bd0*/  BRA `(.L_x_8) ;  /* 0x0000000000087947 */ /* 0x000fea0003800000 */
.L_x_9:
[----:B------:R-:W-:Y:S01]  /*0be0*/  UMOV UR4, 0x1 ;  /* 0x0000000100047882 */ /* 0x000fe20000000000 */
[----:B------:R-:W-:-:S05]  /*0bf0*/  UMOV UR6, URZ ;  /* 0x0000003f00067c82 */ /* 0x000fca0008000000 */
.L_x_8:
[----:B------:R-:W-:Y:S05]  /*0c00*/  @!P0 BRA `(.L_x_10) ;  /* 0x0000000000608947 */ /* 0x000fea0003800000 */
[----:B------:R-:W-:-:S13]  /*0c10*/  R2UR UR5, R2 ;  /* 0x00000000020572ca */ /* 0x000fda00000e0000 */
        /* <DEDUP_REMOVED lines=10> */
[----:B------:R-:W-:Y:S05]  /*0cc0*/  @P0 BRA `(.L_x_13) ;  /* 0x00000000003c0947 */ /* 0x000fea0003800000 */
[----:B------:R-:W-:-:S13]  /*0cd0*/  R2UR UR5, R4 ;  /* 0x00000000040572ca */ /* 0x000fda00000e0000 */
[----:B------:R-:W-:-:S06]  /*0ce0*/  ULEA UR5, UR5, 0x3, 0x1 ;  /* 0x0000000305057891 */ /* 0x000fcc000f8e083f */
[----:B------:R-:W-:Y:S01]  /*0cf0*/  MOV R4, UR5 ;  /* 0x0000000500047c02 */ /* 0x000fe20008000f00 */
[----:B------:R-:W-:Y:S06]  /*0d00*/  BRA `(.L_x_13) ;  /* 0x00000000002c7947 */ /* 0x000fec0003800000 */
.L_x_12:
[----:B------:R-:W-:-:S13]  /*0d10*/  R2UR UR5, R4 ;  /* 0x00000000040572ca */ /* 0x000fda00000e0000 */
[----:B------:R-:W-:-:S06]  /*0d20*/  ULEA UR5, UR5, 0x2, 0x1 ;  /* 0x0000000205057891 */ /* 0x000fcc000f8e083f */
[----:B------:R-:W-:Y:S01]  /*0d30*/  MOV R4, UR5 ;  /* 0x0000000500047c02 */ /* 0x000fe20008000f00 */
[----:B------:R-:W-:Y:S06]  /*0d40*/  BRA `(.L_x_13) ;  /* 0x00000000001c7947 */ /* 0x000fec0003800000 */
.L_x_11:
[----:B------:R-:W-:-:S13]  /*0d50*/  R2UR UR5, R4 ;  /* 0x00000000040572ca */ /* 0x000fda00000e0000 */
[----:B------:R-:W-:-:S06]  /*0d60*/  ULEA UR5, UR5, 0x1, 0x1 ;  /* 0x0000000105057891 */ /* 0x000fcc000f8e083f */
[----:B------:R-:W-:Y:S01]  /*0d70*/  MOV R4, UR5 ;  /* 0x0000000500047c02 */ /* 0x000fe20008000f00 */
[----:B------:R-:W-:Y:S06]  /*0d80*/  BRA `(.L_x_13) ;  /* 0x00000000000c7947 */ /* 0x000fec0003800000 */
.L_x_10:
[----:B------:R-:W-:-:S13]  /*0d90*/  R2UR UR5, R4 ;  /* 0x00000000040572ca */ /* 0x000fda00000e0000 */
[----:B------:R-:W-:-:S06]  /*0da0*/  USHF.L.U32 UR5, UR5, 0x1, URZ ;  /* 0x0000000105057899 */ /* 0x000fcc000800063f */
[----:B------:R-:W-:-:S07]  /*0db0*/  MOV R4, UR5 ;  /* 0x0000000500047c02 */ /* 0x000fce0008000f00 */
.L_x_13:
[----:B------:R-:W-:-:S04]  /*0dc0*/  ULOP3.LUT UR5, UR7, 0x1, URZ, 0xfc, !UPT ;  /* 0x0000000107057892 */ /* 0x000fc8000f8efc3f */
[----:B------:R-:W-:-:S06]  /*0dd0*/  UISETP.NE.AND UP0, UPT, UR5, 0x3, UPT ;  /* 0x000000030500788c */ /* 0x000fcc000bf05270 */
[----:B------:R-:W-:-:S13]  /*0de0*/  PLOP3.LUT P0, PT, PT, PT, UP0, 0x80, 0x0 ;  /* 0x000000000000781c */ /* 0x000fda0003f0f008 */
[----:B------:R-:W-:Y:S05]  /*0df0*/  @!P0 BRA `(.L_x_14) ;  /* 0x0000000000048947 */ /* 0x000fea0003800000 */
[----:B------:R-:W-:Y:S01]  /*0e00*/  BPT.TRAP 0x1 ;  /* 0x000000040000795c */ /* 0x000fe20000300000 */
.L_x_14:
[----:B------:R-:W1:Y:S01]  /*0e10*/  S2UR UR8, SR_CgaCtaId ;  /* 0x00000000000879c3 */ /* 0x000e620000008800 */
[----:B------:R-:W-:Y:S01]  /*0e20*/  UMOV UR5, 0x400 ;  /* 0x0000040000057882 */ /* 0x000fe20000000000 */
[----:B------:R-:W-:-:S04]  /*0e30*/  MOV R0, UR4 ;  /* 0x0000000400007c02 */ /* 0x000fc80008000f00 */
[----:B------:R-:W-:Y:S01]  /*0e40*/  SHF.L.U32 R0, R0, 0x1f, RZ ;  /* 0x0000001f00007819 */ /* 0x000fe200000006ff */
[----:B-1----:R-:W-:-:S04]  /*0e50*/  ULEA UR9, UR8, UR5, 0x18 ;  /* 0x0000000508097291 */ /* 0x002fc8000f8ec03f */
[----:B------:R-:W-:Y:S02]  /*0e60*/  ULEA UR5, UR6, UR9, 0x3 ;  /* 0x0000000906057291 */ /* 0x000fe4000f8e183f */
[----:B------:R-:W-:-:S07]  /*0e70*/  MOV R16, UR9 ;  /* 0x0000000900107c02 */ /* 0x000fce0008000f00 */
[----:B------:R-:W1:Y:S02]  /*0e80*/  SYNCS.PHASECHK.TRANS64.TRYWAIT P1, [UR5+0x60050], R0 ;  /* 0x06005000ff0075a7 */ /* 0x000e640008020145 */
[----:B-1----:R-:W-:Y:S05]  /*0e90*/  @!P1 BRA `(.L_x_15) ;  /* 0x000000a800b49947 */ /* 0x002fea0003800000 */
.L_x_101:
[----:B------:R-:W-:Y:S05]  /*0ea0*/  @!P0 BRA `(.L_x_16) ;  /* 0x0000000000048947 */ /* 0x000fea0003800000 */
[----:B------:R-:W-:Y:S01]  /*0eb0*/  BPT.TRAP 0x1 ;  /* 0x000000040000795c */ /* 0x000fe20000300000 */
.L_x_16:
[----:B------:R-:W-:Y:S02]  /*0ec0*/  R2UR UR4, R16 ;  /* 0x00000000100472ca */ /* 0x000fe400000e0000 */
[----:B------:R-:W-:Y:S02]  /*0ed0*/  SHF.L.U32 R6, RZ, 0x1f, RZ ;  /* 0x0000001fff067819 */ /* 0x000fe400000006ff */
[----:B------:R-:W-:-:S09]  /*0ee0*/  ISETP.NE.AND P2, PT, RZ, UR10, PT ;  /* 0x0000000aff007c0c */ /* 0x000fd2000bf45270 */
[----:B------:R-:W2:Y:S01]  /*0ef0*/  SYNCS.PHASECHK.TRANS64.TRYWAIT P1, [UR4+0x60000], R6 ;  /* 0x06000006ff0075a7 */ /* 0x000ea20008020144 */
[----:B------:R-:W-:Y:S01]  /*0f00*/  UIADD3 UR11, UR4, 0x60090, URZ ;  /* 0x00060090040b7890 */ /* 0x000fe2000fffe03f */
[----:B--2---:R-:W-:Y:S11]  /*0f10*/  @!P1 BRA `(.L_x_17) ;  /* 0x000000a800ac9947 */ /* 0x004ff60003800000 */
.L_x_102:
[----:B------:R-:W-:Y:S01]  /*0f20*/  ULEA UR10, UR10, UR11, 0x3 ;  /* 0x0000000b0a0a7291 */ /* 0x000fe2000f8e183f */
[----:B-1----:R-:W-:Y:S02]  /*0f30*/  SEL R0, RZ, 0x1, P2 ;  /* 0x00000001ff007807 */ /* 0x002fe40001000000 */
[----:B------:R-:W-:Y:S02]  /*0f40*/  R2UR UR4, R2 ;  /* 0x00000000020472ca */ /* 0x000fe400000e0000 */
[----:B------:R-:W-:-:S04]  /*0f50*/  SHF.L.U32 R0, R0, 0x1f, RZ ;  /* 0x0000001f00007819 */ /* 0x000fc800000006ff */
[----:B------:R-:W1:Y:S07]  /*0f60*/  SYNCS.PHASECHK.TRANS64.TRYWAIT P1, [UR10], R0 ;  /* 0x00000000ff0075a7 */ /* 0x000e6e000802014a */
[----:B------:R-:W-:-:S04]  /*0f70*/  UIADD3 UR14, UR4, -0x1, URZ ;  /* 0xffffffff040e7890 */ /* 0x000fc8000fffe03f */
[----:B------:R-:W-:Y:S01]  /*0f80*/  USHF.L.U32 UR14, UR14, 0x3, URZ ;  /* 0x000000030e0e7899 */ /* 0x000fe2000800063f */
[----:B-1----:R-:W-:Y:S11]  /*0f90*/  @!P1 BRA `(.L_x_18) ;  /* 0x000000a800a89947 */ /* 0x002ff60003800000 */
.L_x_103:
[----:B------:R-:W-:Y:S01]  /*0fa0*/  R2UR UR5, R16 ;  /* 0x00000000100572ca */ /* 0x000fe200000e0000 */
[----:B------:R-:W-:Y:S01]  /*0fb0*/  WARPGROUP.ARRIVE ;  /* 0x00000000000079c5 */ /* 0x000fe20000000000 */
[----:B------:R-:W-:Y:S01]  /*0fc0*/  UMOV UR9, 0x40000040 ;  /* 0x4000004000097882 */ /* 0x000fe20000000000 */
[----:B------:R-:W-:Y:S01]  /*0fd0*/  UMOV UR19, 0x40000040 ;  /* 0x4000004000137882 */ /* 0x000fe20000000000 */
[----:B------:R-:W-:Y:S01]  /*0fe0*/  UMOV UR17, UR9 ;  /* 0x0000000900117c82 */ /* 0x000fe20008000000 */
[----:B------:R-:W-:Y:S01]  /*0ff0*/  MOV R225, UR9 ;  /* 0x0000000900e17c02 */ /* 0x000fe20008000f00 */
[----:B------:R-:W-:Y:S01]  /*1000*/  UMOV UR9, 0x40000040 ;  /* 0x4000004000097882 */ /* 0x000fe20000000000 */
[----:B------:R-:W-:Y:S01]  /*1010*/  UMOV UR13, 0x40000040 ;  /* 0x40000040000d7882 */ /* 0x000fe20000000000 */
[----:B------:R-:W-:Y:S01]  /*1020*/  MOV R13, UR9 ;  /* 0x00000009000d7c02 */ /* 0x000fe20008000f00 */
[----:B------:R-:W-:Y:S01]  /*1030*/  UMOV UR21, 0x40000040 ;  /* 0x4000004000157882 */ /* 0x000fe20000000000 */
[----:B------:R-:W-:Y:S01]  /*1040*/  UMOV UR23, 0x40000040 ;  /* 0x4000004000177882 */ /* 0x000fe20000000000 */
[----:B------:R-:W-:Y:S01]  /*1050*/  UMOV UR25, 0x40000040 ;  /* 0x4000004000197882 */ /* 0x000fe20000000000 */
[----:B------:R-:W-:Y:S01]  /*1060*/  UMOV UR27, 0x40000040 ;  /* 0x40000040001b7882 */ /* 0x000fe20000000000 */
[----:B------:R-:W-:-:S02]  /*1070*/  USHF.R.U32.HI UR4, URZ, 0x4, UR5 ;  /* 0x000000043f047899 */ /* 0x000fc40008011605 */
[----:B------:R-:W-:Y:S02]  /*1080*/  UIADD3 UR5, UR5, 0x10000, URZ ;  /* 0x0001000005057890 */ /* 0x000fe4000fffe03f */
[----:B------:R-:W-:Y:S02]  /*1090*/  ULOP3.LUT UR4, UR4, 0x3fff, URZ, 0xc0, !UPT ;  /* 0x00003fff04047892 */ /* 0x000fe4000f8ec03f */
[----:B------:R-:W-:Y:S02]  /*10a0*/  USHF.R.U32.HI UR5, URZ, 0x4, UR5 ;  /* 0x000000043f057899 */ /* 0x000fe40008011605 */
[----:B------:R-:W-:Y:S02]  /*10b0*/  ULOP3.LUT UR4, UR4, 0x10000, URZ, 0xfc, !UPT ;  /* 0x0001000004047892 */ /* 0x000fe4000f8efc3f */
[----:B------:R-:W-:Y:S02]  /*10c0*/  ULOP3.LUT UR10, UR5, 0x3fff, URZ, 0xc0, !UPT ;  /* 0x00003fff050a7892 */ /* 0x000fe4000f8ec03f */
[----:B------:R-:W-:-:S02]  /*10d0*/  ULEA UR6, UR6, UR4, 0xb ;  /* 0x0000000406067291 */ /* 0x000fc4000f8e583f */
[----:B------:R-:W-:Y:S02]  /*10e0*/  ULOP3.LUT UR15, UR10, 0x10000, URZ, 0xfc, !UPT ;  /* 0x000100000a0f7892 */ /* 0x000fe4000f8efc3f */
[----:B------:R-:W-:Y:S01]  /*10f0*/  UIADD3 UR4, UR6, 0x2, URZ ;  /* 0x0000000206047890 */ /* 0x000fe2000fffe03f */
[----:B------:R-:W-:Y:S02]  /*1100*/  UMOV UR5, 0x40000040 ;  /* 0x4000004000057882 */ /* 0x000fe40000000000 */
[----:B------:R-:W-:Y:S01]  /*1110*/  UMOV UR8, UR6 ;  /* 0x0000000600087c82 */ /* 0x000fe20008000000 */
[----:B------:R-:W-:Y:S01]  /*1120*/  UIADD3 UR12, UR6, 0x200, URZ ;  /* 0x00000200060c7890 */ /* 0x000fe2000fffe03f */
[----:B------:R-:W-:Y:S01]  /*1130*/  MOV R224, UR8 ;  /* 0x0000000800e07c02 */ /* 0x000fe20008000f00 */
[----:B------:R-:W-:Y:S01]  /*1140*/  UMOV UR16, UR8 ;  /* 0x0000000800107c82 */ /* 0x000fe20008000000 */
[----:B------:R-:W-:Y:S01]  /*1150*/  UMOV UR18, UR15 ;  /* 0x0000000f00127c82 */ /* 0x000fe20008000000 */
[----:B------:R-:W-:Y:S01]  /*1160*/  UMOV UR8, UR4 ;  /* 0x0000000400087c82 */ /* 0x000fe20008000000 */
[----:B------:R-:W-:Y:S01]  /*1170*/  HGMMA.64x128x16.F32.BF16 R24, gdesc[UR16], RZ, !UPT, gsb0 ;  /* 0x01e00000101879f0 */ /* 0x000fe2000c0018ff */
[----:B------:R-:W-:Y:S01]  /*1180*/  UIADD3 UR18, UR15, 0x2, URZ ;  /* 0x000000020f127890 */ /* 0x000fe2000fffe03f */
[----:B------:R-:W-:Y:S01]  /*1190*/  MOV R12, UR8 ;  /* 0x00000008000c7c02 */ /* 0x000fe20008000f00 */
[----:B------:R-:W-:Y:S01]  /*11a0*/  UMOV UR16, UR8 ;  /* 0x0000000800107c82 */ /* 0x000fe20008000000 */
[----:B------:R-:W-:Y:S01]  /*11b0*/  UMOV UR17, UR9 ;  /* 0x0000000900117c82 */ /* 0x000fe20008000000 */
[----:B------:R-:W-:Y:S01]  /*11c0*/  UMOV UR19, 0x40000040 ;  /* 0x4000004000137882 */ /* 0x000fe20000000000 */
[----:B------:R-:W-:Y:S01]  /*11d0*/  UIADD3 UR4, UR6, 0x4, URZ ;  /* 0x0000000406047890 */ /* 0x000fe2000fffe03f */
[----:B-1----:R-:W-:Y:S01]  /*11e0*/  MOV R3, UR15 ;  /* 0x0000000f00037c02 */ /* 0x002fe20008000f00 */
[----:B------:R-:W-:Y:S01]  /*11f0*/  UIADD3 UR8, UR6, 0x6, URZ ;  /* 0x0000000606087890 */ /* 0x000fe2000fffe03f */
[----:B------:R-:W-:Y:S01]  /*1200*/  UMOV UR9, 0x40000040 ;  /* 0x4000004000097882 */ /* 0x000fe20000000000 */
[----:B------:R-:W-:-:S02]  /*1210*/  UIADD3 UR20, UR6, 0x204, URZ ;  /* 0x0000020406147890 */ /* 0x000fc4000fffe03f */
[----:B------:R-:W-:Y:S02]  /*1220*/  UIADD3 UR22, UR15, 0x404, URZ ;  /* 0x000004040f167890 */ /* 0x000fe4000fffe03f */
[----:B------:R-:W-:Y:S02]  /*1230*/  UIADD3 UR24, UR6, 0x206, URZ ;  /* 0x0000020606187890 */ /* 0x000fe4000fffe03f */
[----:B------:R-:W-:Y:S02]  /*1240*/  UIADD3 UR26, UR15, 0x406, URZ ;  /* 0x000004060f1a7890 */ /* 0x000fe4000fffe03f */
[----:B------:R-:W-:Y:S02]  /*1250*/  UIADD3 UR28, UR6, 0x400, URZ ;  /* 0x00000400061c7890 */ /* 0x000fe4000fffe03f */
[----:B------:R-:W-:Y:S01]  /*1260*/  UIADD3 UR30, UR15, 0x800, URZ ;  /* 0x000008000f1e7890 */ /* 0x000fe2000fffe03f */
[----:B------:R-:W-:Y:S01]  /*1270*/  UMOV UR29, 0x40000040 ;  /* 0x40000040001d7882 */ /* 0x000fe20000000000 */
[----:B------:R-:W-:Y:S01]  /*1280*/  UMOV UR31, 0x40000040 ;  /* 0x40000040001f7882 */ /* 0x000fe20000000000 */
[----:B------:R-:W-:-:S02]  /*1290*/  UIADD3 UR32, UR6, 0x402, URZ ;  /* 0x0000040206207890 */ /* 0x000fc4000fffe03f */
[----:B------:R-:W-:Y:S01]  /*12a0*/  UIADD3 UR34, UR15, 0x802, URZ ;  /* 0x000008020f227890 */ /* 0x000fe2000fffe03f */
[----:B------:R-:W-:Y:S01]  /*12b0*/  UMOV UR33, 0x40000040 ;  /* 0x4000004000217882 */ /* 0x000fe20000000000 */
[----:B------:R-:W-:Y:S01]  /*12c0*/  UMOV UR35, 0x40000040 ;  /* 0x4000004000237882 */ /* 0x000fe20000000000 */
[----:B------:R-:W-:Y:S02]  /*12d0*/  UIADD3 UR36, UR6, 0x404, URZ ;  /* 0x0000040406247890 */ /* 0x000fe4000fffe03f */
[----:B------:R-:W-:Y:S01]  /*12e0*/  UIADD3 UR38, UR15, 0x804, URZ ;  /* 0x000008040f267890 */ /* 0x000fe2000fffe03f */
[----:B------:R-:W-:Y:S01]  /*12f0*/  UMOV UR37, 0x40000040 ;  /* 0x4000004000257882 */ /* 0x000fe20000000000 */
[----:B------:R-:W-:Y:S01]  /*1300*/  UMOV UR39, 0x40000040 ;  /* 0x4000004000277882 */ /* 0x000fe20000000000 */
        /* <DEDUP_REMOVED lines=20> */
[----:B------:R-:W-:Y:S01]  /*1450*/  ULOP3.LUT UR14, UR14, 0x8, URZ, 0xc, !UPT ;  /* 0x000000080e0e7892 */ /* 0x000fe2000f8e0c3f */
[----:B------:R-:W-:Y:S02]  /*1460*/  WARPGROUP.DEPBAR.LE gsb0, 0x0 ;  /* 0x00008000000079c5 */ /* 0x000fe40000010000 */
[----:B------:R-:W-:-:S06]  /*1470*/  WARPGROUP.ARRIVE ;  /* 0x00000000000079c5 */ /* 0x000fcc0000000000 */
[----:B------:R-:W-:Y:S01]  /*1480*/  HGMMA.64x128x16.F32.BF16 R24, gdesc[UR16], R24, gsb0 ;  /* 0x01e00000101879f0 */ /* 0x000fe20008001818 */
[----:B------:R-:W-:Y:S01]  /*1490*/  UIADD3 UR18, UR15, 0x4, URZ ;  /* 0x000000040f127890 */ /* 0x000fe2000fffe03f */
[----:B------:R-:W-:Y:S01]  /*14a0*/  UMOV UR16, UR4 ;  /* 0x0000000400107c82 */ /* 0x000fe20008000000 */
[----:B------:R-:W-:Y:S01]  /*14b0*/  UMOV UR17, UR5 ;  /* 0x0000000500117c82 */ /* 0x000fe20008000000 */
[----:B------:R-:W-:Y:S01]  /*14c0*/  UMOV UR19, 0x40000040 ;  /* 0x4000004000137882 */ /* 0x000fe20000000000 */
        /* <DEDUP_REMOVED lines=17> */
[----:B------:R-:W-:Y:S02]  /*15e0*/  UIADD3 UR16, UR6, 0x202, URZ ;  /* 0x0000020206107890 */ /* 0x000fe4000fffe03f */
[----:B------:R-:W-:Y:S01]  /*15f0*/  UIADD3 UR18, UR15, 0x402, URZ ;  /* 0x000004020f127890 */ /* 0x000fe2000fffe03f */
[----:B------:R-:W-:Y:S01]  /*1600*/  UMOV UR17, 0x40000040 ;  /* 0x4000004000117882 */ /* 0x000fe20000000000 */
[----:B------:R-:W-:Y:S01]  /*1610*/  UMOV UR19, 0x40000040 ;  /* 0x4000004000137882 */ /* 0x000fe20000000000 */
[----:B------:R-:W-:Y:S01]  /*1620*/  ULDC UR6, c[0x0][0x604] ;  /* 0x0001810000067ab9 */ /* 0x000fe20000000800 */
[----:B------:R-:W-:Y:S01]  /*1630*/  ULDC UR15, c[0x0][0x604] ;  /* 0x00018100000f7ab9 */ /* 0x000fe20000000800 */
[----:B------:R-:W-:Y:S02]  /*1640*/  WARPGROUP.DEPBAR.LE gsb0, 0x0 ;  /* 0x00008000000079c5 */ /* 0x000fe40000010000 */
[----:B------:R-:W-:-:S06]  /*1650*/  WARPGROUP.ARRIVE ;  /* 0x00000000000079c5 */ /* 0x000fcc0000000000 */
[----:B------:R-:W-:Y:S03]  /*1660*/  HGMMA.64x128x16.F32.BF16 R24, gdesc[UR16], R24, gsb0 ;  /* 0x01e00000101879f0 */ /* 0x000fe60008001818 */
[----:B------:R-:W-:Y:S02]  /*1670*/  WARPGROUP.DEPBAR.LE gsb0, 0x0 ;  /* 0x00008000000079c5 */ /* 0x000fe40000010000 */
[----:B------:R-:W-:-:S07]  /*1680*/  WARPGROUP.ARRIVE ;  /* 0x00000000000079c5 */ /* 0x000fce0000000000 */
        /* <DEDUP_REMOVED lines=29> */
[----:B------:R-:W-:-:S04]  /*1860*/  FMNMX R5, R24, R25, !PT ;  /* 0x0000001918057209 */ /* 0x000fc80007800000 */
        /* <DEDUP_REMOVED lines=10> */
[----:B------:R-:W-:Y:S02]  /*1910*/  FMNMX R0, R48, R5, !PT ;  /* 0x0000000530007209 */ /* 0x000fe40007800000 */
[----:B------:R-:W-:Y:S02]  /*1920*/  FMNMX R5, R26, R27, !PT ;  /* 0x0000001b1a057209 */ /* 0x000fe40007800000 */
[----:B------:R-:W-:Y:S02]  /*1930*/  FMNMX R7, R49, R0, !PT ;  /* 0x0000000031077209 */ /* 0x000fe40007800000 */
[----:B------:R-:W-:Y:S02]  /*1940*/  FMNMX R0, R30, R5, !PT ;  /* 0x000000051e007209 */ /* 0x000fe40007800000 */
[----:B------:R-:W-:Y:S02]  /*1950*/  FMNMX R8, R52, R7, !PT ;  /* 0x0000000734087209 */ /* 0x000fe40007800000 */
[----:B------:R-:W-:-:S02]  /*1960*/  FMNMX R5, R31, R0, !PT ;  /* 0x000000001f057209 */ /* 0x000fc40007800000 */
        /* <DEDUP_REMOVED lines=33> */
[----:B------:R-:W-:-:S03]  /*1b80*/  FMNMX R0, R66, R5, !PT ;  /* 0x0000000542007209 */ /* 0x000fc60007800000 */
[----:B------:R-:W1:Y:S01]  /*1b90*/  SHFL.BFLY PT, R7, R8, 0x1, 0x1f ;  /* 0x0c201f0008077f89 */ /* 0x000e6200000e0000 */
[----:B------:R-:W-:-:S04]  /*1ba0*/  FMNMX R5, R67, R0, !PT ;  /* 0x0000000043057209 */ /* 0x000fc80007800000 */
[----:B------:R-:W-:-:S04]  /*1bb0*/  FMNMX R0, R70, R5, !PT ;  /* 0x0000000546007209 */ /* 0x000fc80007800000 */
[----:B------:R-:W-:-:S04]  /*1bc0*/  FMNMX R5, R71, R0, !PT ;  /* 0x0000000047057209 */ /* 0x000fc80007800000 */
[----:B------:R-:W-:-:S04]  /*1bd0*/  FMNMX R0, R74, R5, !PT ;  /* 0x000000054a007209 */ /* 0x000fc80007800000 */
[----:B------:R-:W-:-:S04]  /*1be0*/  FMNMX R5, R75, R0, !PT ;  /* 0x000000004b057209 */ /* 0x000fc80007800000 */
[----:B------:R-:W-:Y:S02]  /*1bf0*/  FMNMX R0, R78, R5, !PT ;  /* 0x000000054e007209 */ /* 0x000fe40007800000 */
[----:B-1----:R-:W-:Y:S02]  /*1c00*/  FMNMX R7, R8, R7, !PT ;  /* 0x0000000708077209 */ /* 0x002fe40007800000 */
[----:B------:R-:W-:-:S03]  /*1c10*/  FMNMX R5, R79, R0, !PT ;  /* 0x000000004f057209 */ /* 0x000fc60007800000 */
[----:B------:R-:W1:Y:S01]  /*1c20*/  SHFL.BFLY PT, R10, R7, 0x2, 0x1f ;  /* 0x0c401f00070a7f89 */ /* 0x000e6200000e0000 */
[----:B------:R-:W-:-:S04]  /*1c30*/  FMNMX R0, R82, R5, !PT ;  /* 0x0000000552007209 */ /* 0x000fc80007800000 */
[----:B------:R-:W-:-:S04]  /*1c40*/  FMNMX R5, R83, R0, !PT ;  /* 0x0000000053057209 */ /* 0x000fc80007800000 */
[----:B------:R-:W-:-:S04]  /*1c50*/  FMNMX R0, R86, R5, !PT ;  /* 0x0000000556007209 */ /* 0x000fc80007800000 */
[----:B------:R-:W-:-:S05]  /*1c60*/  FMNMX R5, R87, R0, !PT ;  /* 0x0000000057057209 */ /* 0x000fca0007800000 */
[----:B------:R-:W2:Y:S01]  /*1c70*/  SHFL.BFLY PT, R8, R5, 0x1, 0x1f ;  /* 0x0c201f0005087f89 */ /* 0x000ea200000e0000 */
[----:B-1----:R-:W-:-:S04]  /*1c80*/  FMNMX R0, R7, R10, !PT ;  /* 0x0000000a07007209 */ /* 0x002fc80007800000 */
[----:B------:R-:W-:-:S04]  /*1c90*/  FSETP.NEU.AND P1, PT, R0, -INF , PT ;  /* 0xff8000000000780b */ /* 0x000fc80003f2d000 */
[----:B------:R-:W-:-:S05]  /*1ca0*/  FSEL R9, R0, RZ, P1 ;  /* 0x000000ff00097208 */ /* 0x000fca0000800000 */
[----:B------:R-:W-:Y:S01]  /*1cb0*/  FMUL R9, R9, UR6 ;  /* 0x0000000609097c20 */ /* 0x000fe20008400000 */
[----:B------:R-:W-:-:S03]  /*1cc0*/  ULDC UR6, c[0x0][0x604] ;  /* 0x0001810000067ab9 */ /* 0x000fc60000000800 */
[--C-:B------:R-:W-:Y:S01]  /*1cd0*/  FFMA R24, R24, UR6, -R9.reuse ;  /* 0x0000000618187c23 */ /* 0x100fe20008000809 */
[----:B--2---:R-:W-:Y:S01]  /*1ce0*/  FMNMX R8, R5, R8, !PT ;  /* 0x0000000805087209 */ /* 0x004fe20007800000 */
[----:B------:R-:W-:Y:S02]  /*1cf0*/  ULDC UR6, c[0x0][0x604] ;  /* 0x0001810000067ab9 */ /* 0x000fe40000000800 */
[--C-:B------:R-:W-:Y:S01]  /*1d00*/  FFMA R7, R25, UR6, -R9.reuse ;  /* 0x0000000619077c23 */ /* 0x100fe20008000809 */
[----:B------:R-:W-:Y:S01]  /*1d10*/  ULDC UR6, c[0x0][0x604] ;  /* 0x0001810000067ab9 */ /* 0x000fe20000000800 */
[----:B------:R-:W1:Y:S01]  /*1d20*/  SHFL.BFLY PT, R5, R8, 0x2, 0x1f ;  /* 0x0c401f0008057f89 */ /* 0x000e6200000e0000 */
[--C-:B------:R-:W-:Y:S01]  /*1d30*/  FFMA R28, R28, UR6, -R9.reuse ;  /* 0x000000061c1c7c23 */ /* 0x100fe20008000809 */
[----:B------:R-:W-:Y:S01]  /*1d40*/  ULDC UR6, c[0x0][0x604] ;  /* 0x0001810000067ab9 */ /* 0x000fe20000000800 */
[----:B------:R-:W-:Y:S01]  /*1d50*/  FSETP.GEU.AND P4, PT, R7, -126, PT ;  /* 0xc2fc00000700780b */ /* 0x000fe20003f8e000 */
        /* <DEDUP_REMOVED lines=12> */
[----:B------:R-:W-:Y:S01]  /*1e20*/  @!P4 FMUL R7, R7, 0.5 ;  /* 0x3f0000000707c820 */ /* 0x000fe20000400000 */
[--C-:B------:R-:W-:Y:S01]  /*1e30*/  FFMA R17, R37, UR6, -R9.reuse ;  /* 0x0000000625117c23 */ /* 0x100fe20008000809 */
[----:B------:R-:W-:Y:S01]  /*1e40*/  ULDC UR6, c[0x0][0x604] ;  /* 0x0001810000067ab9 */ /* 0x000fe20000000800 */
[----:B------:R-:W-:Y:S01]  /*1e50*/  @!P1 FMUL R24, R24, 0.5 ;  /* 0x3f00000018189820 */ /* 0x000fe20000400000 */
[--C-:B------:R-:W-:Y:S01]  /*1e60*/  FFMA R40, R40, UR6, -R9.reuse ;  /* 0x0000000628287c23 */ /* 0x100fe20008000809 */
[----:B------:R-:W-:Y:S01]  /*1e70*/  ULDC UR6, c[0x0][0x604] ;  /* 0x0001810000067ab9 */ /* 0x000fe20000000800 */
[----:B------:R-:W-:Y:S01]  /*1e80*/  @!P2 FMUL R11, R11, 0.5 ;  /* 0x3f0000000b0ba820 */ /* 0x000fe20000400000 */
[----:B------:R-:W2:Y:S01]  /*1e90*/  MUFU.EX2 R7, R7 ;  /* 0x0000000700077308 */ /* 0x000ea20000000800 */
[----:B-1----:R-:W-:Y:S01]  /*1ea0*/  FMNMX R5, R8, R5, !PT ;  /* 0x0000000508057209 */ /* 0x002fe20007800000 */
[----:B------:R-:W-:Y:S01]  /*1eb0*/  @!P6 FMUL R32, R32, 0.5 ;  /* 0x3f0000002020e820 */ /* 0x000fe20000400000 */
[--C-:B------:R-:W-:Y:S01]  /*1ec0*/  FFMA R19, R41, UR6, -R9.reuse ;  /* 0x0000000629137c23 */ /* 0x100fe20008000809 */
[----:B------:R-:W-:Y:S01]  /*1ed0*/  ULDC UR6, c[0x0][0x604] ;  /* 0x0001810000067ab9 */ /* 0x000fe20000000800 */
[C---:B------:R-:W-:Y:S01]  /*1ee0*/  FSETP.NEU.AND P5, PT, R5.reuse, -INF , PT ;  /* 0xff8000000500780b */ /* 0x040fe20003fad000 */
[--C-:B------:R-:W-:Y:S01]  /*1ef0*/  FFMA R44, R44, UR6, -R9.reuse ;  /* 0x000000062c2c7c23 */ /* 0x100fe20008000809 */
[----:B------:R-:W-:Y:S01]  /*1f00*/  ULDC UR6, c[0x0][0x604] ;  /* 0x0001810000067ab9 */ /* 0x000fe20000000800 */
[----:B------:R-:W1:Y:S01]  /*1f10*/  MUFU.EX2 R176, R32 ;  /* 0x0000002000b07308 */ /* 0x000e620000000800 */
[----:B------:R-:W-:Y:S01]  /*1f20*/  FSEL R8, R5, RZ, P5 ;  /* 0x000000ff05087208 */ /* 0x000fe20002800000 */
[--C-:B------:R-:W-:Y:S01]  /*1f30*/  FFMA R21, R45, UR6, -R9.reuse ;  /* 0x000000062d157c23 */ /* 0x100fe20008000809 */
[----:B------:R-:W-:Y:S01]  /*1f40*/  FSETP.GEU.AND P5, PT, R15, -126, PT ;  /* 0xc2fc00000f00780b */ /* 0x000fe20003fae000 */
[----:B------:R-:W-:Y:S01]  /*1f50*/  ULDC UR6, c[0x0][0x604] ;  /* 0x0001810000067ab9 */ /* 0x000fe20000000800 */
[----:B------:R-:W-:Y:S01]  /*1f60*/  @!P3 FMUL R28, R28, 0.5 ;  /* 0x3f0000001c1cb820 */ /* 0x000fe20000400000 */
[--C-:B------:R-:W-:Y:S01]  /*1f70*/  FFMA R48, R48, UR6, -R9.reuse ;  /* 0x0000000630307c23 */ /* 0x100fe20008000809 */
[----:B------:R-:W-:Y:S01]  /*1f80*/  ULDC UR6, c[0x0][0x604] ;  /* 0x0001810000067ab9 */ /* 0x000fe20000000800 */
[----:B------:R-:W3:Y:S01]  /*1f90*/  MUFU.EX2 R11, R11 ;  /* 0x0000000b000b7308 */ /* 0x000ee20000000800 */
[----:B--2---:R-:W-:Y:S01]  /*1fa0*/  @!P4 FMUL R7, R7, R7 ;  /* 0x000000070707c220 */ /* 0x004fe20000400000 */
[----:B------:R-:W-:Y:S01]  /*1fb0*/  FSETP.GEU.AND P4, PT, R17, -126, PT ;  /* 0xc2fc00001100780b */ /* 0x000fe20003f8e000 */
[----:B------:R-:W-:Y:S01]  /*1fc0*/  FFMA R23, R49, UR6, -R9 ;  /* 0x0000000631177c23 */ /* 0x000fe20008000809 */
[----:B------:R-:W-:-:S02]  /*1fd0*/  ULDC UR6, c[0x0][0x604] ;  /* 0x0001810000067ab9 */ /* 0x000fc40000000800 */
[--C-:B------:R-:W-:Y:S01]  /*1fe0*/  FFMA R52, R52, UR6, -R9.reuse ;  /* 0x0000000634347c23 */ /* 0x100fe20008000809 */
[----:B------:R-:W-:Y:S01]  /*1ff0*/  ULDC UR6, c[0x0][0x604] ;  /* 0x0001810000067ab9 */ /* 0x000fe20000000800 */
[----:B------:R-:W-:Y:S01]  /*2000*/  @!P5 FMUL R15, R15, 0.5 ;  /* 0x3f0000000f0fd820 */ /* 0x000fe20000400000 */
[----:B-1----:R-:W-:Y:S01]  /*2010*/  @!P6 FMUL R176, R176, R176 ;  /* 0x000000b0b0b0e220 */ /* 0x002fe20000400000 */
[----:B------:R-:W-:Y:S01]  /*2020*/  FSETP.GEU.AND P6, PT, R44, -126, PT ;  /* 0xc2fc00002c00780b */ /* 0x000fe20003fce000 */
[----:B------:R-:W1:Y:S01]  /*2030*/  MUFU.EX2 R180, R24 ;  /* 0x0000001800b47308 */ /* 0x000e620000000800 */
[--C-:B------:R-:W-:Y:S01]  /*2040*/  FFMA R25, R53, UR6, -R9.reuse ;  /* 0x0000000635197c23 */ /* 0x100fe20008000809 */
[----:B------:R-:W-:Y:S02]  /*2050*/  ULDC UR6, c[0x0][0x604] ;  /* 0x0001810000067ab9 */ /* 0x000fe40000000800 */
[----:B------:R-:W-:Y:S01]  /*2060*/  @!P4 FMUL R17, R17, 0.5 ;  /* 0x3f0000001111c820 */ /* 0x000fe20000400000 */
[----:B------:R-:W-:Y:S01]  /*2070*/  FFMA R29, R56, UR6, -R9 ;  /* 0x00000006381d7c23 */ /* 0x000fe20008000809 */
[----:B---3--:R-:W-:Y:S01]  /*2080*/  @!P2 FMUL R11, R11, R11 ;  /* 0x0000000b0b0ba220 */ /* 0x008fe20000400000 */
[----:B------:R-:W-:Y:S01]  /*2090*/  FSETP.GEU.AND P2, PT, R19, -126, PT ;  /* 0xc2fc00001300780b */ /* 0x000fe20003f4e000 */
[----:B------:R-:W2:Y:S01]  /*20a0*/  MUFU.EX2 R15, R15 ;  /* 0x0000000f000f7308 */ /* 0x000ea20000000800 */
[----:B------:R-:W-:-:S02]  /*20b0*/  ULDC UR6, c[0x0][0x604] ;  /* 0x0001810000067ab9 */ /* 0x000fc40000000800 */
[--C-:B------:R-:W-:Y:S01]  /*20c0*/  FFMA R57, R57, UR6, -R9.reuse ;  /* 0x0000000639397c23 */ /* 0x100fe20008000809 */
[----:B------:R-:W-:Y:S01]  /*20d0*/  @!P6 FMUL R44, R44, 0.5 ;  /* 0x3f0000002c2ce820 */ /* 0x000fe20000400000 */
[----:B------:R-:W-:Y:S02]  /*20e0*/  ULDC UR6, c[0x0][0x604] ;  /* 0x0001810000067ab9 */ /* 0x000fe40000000800 */
[--C-:B------:R-:W-:Y:S01]  /*20f0*/  FFMA R33, R60, UR6, -R9.reuse ;  /* 0x000000063c217c23 */ /* 0x100fe20008000809 */
[----:B------:R-:W3:Y:S01]  /*2100*/  MUFU.EX2 R174, R44 ;  /* 0x0000002c00ae7308 */ /* 0x000ee20000000800 */
[----:B-1----:R-:W-:Y:S01]  /*2110*/  @!P1 FMUL R180, R180, R180 ;  /* 0x000000b4b4b49220 */ /* 0x002fe20000400000 */
[----:B------:R-:W-:Y:S01]  /*2120*/  FSETP.GEU.AND P1, PT, R36, -126, PT ;  /* 0xc2fc00002400780b */ /* 0x000fe20003f2e000 */
[----:B------:R-:W-:Y:S01]  /*2130*/  ULDC UR6, c[0x0][0x604] ;  /* 0x0001810000067ab9 */ /* 0x000fe20000000800 */
[----:B------:R-:W-:Y:S01]  /*2140*/  @!P2 FMUL R19, R19, 0.5 ;  /* 0x3f0000001313a820 */ /* 0x000fe20000400000 */
[----:B------:R-:W-:Y:S01]  /*2150*/  FFMA R61, R61, UR6, -R9 ;  /* 0x000000063d3d7c23 */ /* 0x000fe20008000809 */
[----:B------:R-:W-:-:S02]  /*2160*/  ULDC UR6, c[0x0][0x604] ;  /* 0x0001810000067ab9 */ /* 0x000fc40000000800 */
[----:B------:R-:W1:Y:S01]  /*2170*/  MUFU.EX2 R17, R17 ;  /* 0x0000001100117308 */ /* 0x000e620000000800 */
[----:B--2---:R-:W-:Y:S01]  /*2180*/  @!P5 FMUL R15, R15, R15 ;  /* 0x0000000f0f0fd220 */ /* 0x004fe20000400000 */
[----:B------:R-:W-:Y:S01]  /*2190*/  FSETP.GEU.AND P5, PT, R21, -126, PT ;  /* 0xc2fc00001500780b */ /* 0x000fe20003fae000 */
[--C-:B------:R-:W-:Y:S01]  /*21a0*/  FFMA R64, R64, UR6, -R9.reuse ;  /* 0x0000000640407c23 */ /* 0x100fe20008000809 */
[----:B------:R-:W-:Y:S02]  /*21b0*/  ULDC UR6, c[0x0][0x604] ;  /* 0x0001810000067ab9 */ /* 0x000fe40000000800 */
[----:B------:R-:W-:Y:S01]  /*21c0*/  FFMA R65, R65, UR6, -R9 ;  /* 0x0000000641417c23 */ /* 0x000fe20008000809 */
[----:B------:R-:W-:Y:S01]  /*21d0*/  @!P1 FMUL R36, R36, 0.5 ;  /* 0x3f00000024249820 */ /* 0x000fe20000400000 */
[----:B------:R-:W2:Y:S01]  /*21e0*/  MUFU.EX2 R182, R28 ;  /* 0x0000001c00b67308 */ /* 0x000ea20000000800 */
[----:B---3--:R-:W-:Y:S01]  /*21f0*/  @!P6 FMUL R174, R174, R174 ;  /* 0x000000aeaeaee220 */ /* 0x008fe20000400000 */
[----:B------:R-:W-:Y:S01]  /*2200*/  FSETP.GEU.AND P6, PT, R29, -126, PT ;  /* 0xc2fc00001d00780b */ /* 0x000fe20003fce000 */
[----:B------:R-:W-:-:S02]  /*2210*/  ULDC UR6, c[0x0][0x604] ;  /* 0x0001810000067ab9 */ /* 0x000fc40000000800 */
[--C-:B------:R-:W-:Y:S01]  /*2220*/  FFMA R68, R68, UR6, -R9.reuse ;  /* 0x0000000644447c23 */ /* 0x100fe20008000809 */
[----:B------:R-:W-:Y:S01]  /*2230*/  ULDC UR6, c[0x0][0x604] ;  /* 0x0001810000067ab9 */ /* 0x000fe20000000800 */
[----:B------:R-:W-:Y:S01]  /*2240*/  @!P5 FMUL R21, R21, 0.5 ;  /* 0x3f0000001515d820 */ /* 0x000fe20000400000 */
[----:B------:R-:W3:Y:S01]  /*2250*/  MUFU.EX2 R19, R19 ;  /* 0x0000001300137308 */ /* 0x000ee20000000800 */
[----:B-1----:R-:W-:Y:S01]  /*2260*/  @!P4 FMUL R17, R17, R17 ;  /* 0x000000111111c220 */ /* 0x002fe20000400000 */
[----:B------:R-:W-:Y:S01]  /*2270*/  FSETP.GEU.AND P4, PT, R23, -126, PT ;  /* 0xc2fc00001700780b */ /* 0x000fe20003f8e000 */
[--C-:B------:R-:W-:Y:S01]  /*2280*/  FFMA R69, R69, UR6, -R9.reuse ;  /* 0x0000000645457c23 */ /* 0x100fe20008000809 */
[----:B------:R-:W-:Y:S02]  /*2290*/  ULDC UR6, c[0x0][0x604] ;  /* 0x0001810000067ab9 */ /* 0x000fe40000000800 */
[----:B------:R-:W-:Y:S01]  /*22a0*/  FFMA R72, R72, UR6, -R9 ;  /* 0x0000000648487c23 */ /* 0x000fe20008000809 */
[----:B------:R-:W-:Y:S01]  /*22b0*/  @!P6 FMUL R29, R29, 0.5 ;  /* 0x3f0000001d1de820 */ /* 0x000fe20000400000 */
[----:B------:R-:W1:Y:S01]  /*22c0*/  MUFU.EX2 R21, R21 ;  /* 0x0000001500157308 */ /* 0x000e620000000800 */
[----:B--2---:R-:W-:Y:S01]  /*22d0*/  @!P3 FMUL R182, R182, R182 ;  /* 0x000000b6b6b6b220 */ /* 0x004fe20000400000 */
[----:B------:R-:W-:Y:S01]  /*22e0*/  FSETP.GEU.AND P3, PT, R40, -126, PT ;  /* 0xc2fc00002800780b */ /* 0x000fe20003f6e000 */
[----:B------:R-:W-:-:S02]  /*22f0*/  ULDC UR6, c[0x0][0x604] ;  /* 0x0001810000067ab9 */ /* 0x000fc40000000800 */
[--C-:B------:R-:W-:Y:S01]  /*2300*/  FFMA R73, R73, UR6, -R9.reuse ;  /* 0x0000000649497c23 */ /* 0x100fe20008000809 */
[----:B------:R-:W-:Y:S01]  /*2310*/  ULDC UR6, c[0x0][0x604] ;  /* 0x0001810000067ab9 */ /* 0x000fe20000000800 */
[----:B------:R-:W-:Y:S01]  /*2320*/  @!P4 FMUL R23, R23, 0.5 ;  /* 0x3f0000001717c820 */ /* 0x000fe20000400000 */
[----:B------:R-:W2:Y:S01]  /*2330*/  MUFU.EX2 R178, R36 ;  /* 0x0000002400b27308 */ /* 0x000ea20000000800 */
[----:B---3--:R-:W-:Y:S01]  /*2340*/  @!P2 FMUL R19, R19, R19 ;  /* 0x000000131313a220 */ /* 0x008fe20000400000 */
[----:B------:R-:W-:Y:S01]  /*2350*/  FSETP.GEU.AND P2, PT, R25, -126, PT ;  /* 0xc2fc00001900780b */ /* 0x000fe20003f4e000 */
[--C-:B------:R-:W-:Y:S01]  /*2360*/  FFMA R76, R76, UR6, -R9.reuse ;  /* 0x000000064c4c7c23 */ /* 0x100fe20008000809 */
[----:B------:R-:W-:Y:S02]  /*2370*/  ULDC UR6, c[0x0][0x604] ;  /* 0x0001810000067ab9 */ /* 0x000fe40000000800 */
[----:B------:R-:W-:Y:S01]  /*2380*/  FFMA R77, R77, UR6, -R9 ;  /* 0x000000064d4d7c23 */ /* 0x000fe20008000809 */
[----:B------:R-:W-:Y:S01]  /*2390*/  @!P3 FMUL R40, R40, 0.5 ;  /* 0x3f0000002828b820 */ /* 0x000fe20000400000 */
[----:B------:R-:W3:Y:S01]  /*23a0*/  MUFU.EX2 R29, R29 ;  /* 0x0000001d001d7308 */ /* 0x000ee20000000800 */
[----:B-1----:R-:W-:Y:S01]  /*23b0*/  @!P5 FMUL R21, R21, R21 ;  /* 0x000000151515d220 */ /* 0x002fe20000400000 */
[----:B------:R-:W-:Y:S01]  /*23c0*/  FSETP.GEU.AND P5, PT, R57, -126, PT ;  /* 0xc2fc00003900780b */ /* 0x000fe20003fae000 */
[----:B------:R-:W-:-:S02]  /*23d0*/  ULDC UR6, c[0x0][0x604] ;  /* 0x0001810000067ab9 */ /* 0x000fc40000000800 */
[--C-:B------:R-:W-:Y:S01]  /*23e0*/  FFMA R80, R80, UR6, -R9.reuse ;  /* 0x0000000650507c23 */ /* 0x100fe20008000809 */
[----:B------:R-:W-:Y:S01]  /*23f0*/  ULDC UR6, c[0x0][0x604] ;  /* 0x0001810000067ab9 */ /* 0x000fe20000000800 */
[----:B------:R-:W-:Y:S01]  /*2400*/  @!P2 FMUL R25, R25, 0.5 ;  /* 0x3f0000001919a820 */ /* 0x000fe20000400000 */
        /* <DEDUP_REMOVED lines=11> */
[----:B------:R-:W-:Y:S01]  /*24c0*/  FFMA R9, R85, UR6, -R9 ;  /* 0x0000000655097c23 */ /* 0x000fe20008000809 */
[----:B------:R-:W-:Y:S01]  /*24d0*/  ULDC UR6, c[0x0][0x604] ;  /* 0x0001810000067ab9 */ /* 0x000fe20000000800 */
[----:B------:R-:W-:Y:S01]  /*24e0*/  @!P1 FMUL R48, R48, 0.5 ;  /* 0x3f00000030309820 */ /* 0x000fe20000400000 */
[----:B------:R-:W3:Y:S01]  /*24f0*/  MUFU.EX2 R25, R25 ;  /* 0x0000001900197308 */ /* 0x000ee20000000800 */
[----:B-1----:R-:W-:Y:S01]  /*2500*/  @!P4 FMUL R23, R23, R23 ;  /* 0x000000171717c220 */ /* 0x002fe20000400000 */
[----:B------:R-:W-:Y:S01]  /*2510*/  FSETP.GEU.AND P4, PT, R61, -126, PT ;  /* 0xc2fc00003d00780b */ /* 0x000fe20003f8e000 */
[----:B------:R-:W-:Y:S01]  /*2520*/  FMUL R8, R8, UR6 ;  /* 0x0000000608087c20 */ /* 0x000fe20008400000 */
[----:B------:R-:W-:-:S03]  /*2530*/  ULDC UR6, c[0x0][0x604] ;  /* 0x0001810000067ab9 */ /* 0x000fc60000000800 */
        /* <DEDUP_REMOVED lines=89> */
[----:B------:R-:W-:Y:S01]  /*2ad0*/  ULDC UR6, c[0x0][0x604] ;  /* 0x0001810000067ab9 */ /* 0x000fe20000000800 */
[----:B------:R-:W-:Y:S01]  /*2ae0*/  FADD R10, R176, R37 ;  /* 0x00000025b00a7221 */ /* 0x000fe20000000000 */
[--C-:B------:R-:W-:Y:S01]  /*2af0*/  FFMA R63, R63, UR6, -R8.reuse ;  /* 0x000000063f3f7c23 */ /* 0x100fe20008000808 */
[----:B------:R-:W-:Y:S01]  /*2b00*/  @!P4 FMUL R9, R9, 0.5 ;  /* 0x3f0000000909c820 */ /* 0x000fe20000400000 */
[----:B------:R-:W2:Y:S01]  /*2b10*/  MUFU.EX2 R183, R30 ;  /* 0x0000001e00b77308 */ /* 0x000ea20000000800 */
[----:B---3--:R-:W-:Y:S01]  /*2b20*/  @!P2 FMUL R158, R158, R158 ;  /* 0x0000009e9e9ea220 */ /* 0x008fe20000400000 */
[----:B------:R-:W-:Y:S01]  /*2b30*/  FSETP.GEU.AND P2, PT, R27, -126, PT ;  /* 0xc2fc00001b00780b */ /* 0x000fe20003f4e000 */
[----:B------:R-:W-:Y:S01]  /*2b40*/  ULDC UR6, c[0x0][0x604] ;  /* 0x0001810000067ab9 */ /* 0x000fe20000000800 */
[----:B------:R-:W-:Y:S01]  /*2b50*/  F2FP.BF16.F32.PACK_AB R176, R15, R176 ;  /* 0x000000b00fb0723e */ /* 0x000fe200000010ff */
[--C-:B------:R-:W-:Y:S01]  /*2b60*/  FFMA R66, R66, UR6, -R8.reuse ;  /* 0x0000000642427c23 */ /* 0x100fe20008000808 */
[----:B------:R-:W-:Y:S01]  /*2b70*/  ULDC UR6, c[0x0][0x604] ;  /* 0x0001810000067ab9 */ /* 0x000fe20000000800 */
[----:B------:R-:W-:Y:S01]  /*2b80*/  @!P3 FMUL R76, R76, 0.5 ;  /* 0x3f0000004c4cb820 */ /* 0x000fe20000400000 */
[----:B------:R-:W3:Y:S01]  /*2b90*/  MUFU.EX2 R45, R72 ;  /* 0x00000048002d7308 */ /* 0x000ee20000000800 */
[----:B-1----:R-:W-:Y:S01]  /*2ba0*/  @!P5 FMUL R152, R152, R152 ;  /* 0x000000989898d220 */ /* 0x002fe20000400000 */
[----:B------:R-:W-:Y:S01]  /*2bb0*/  FSETP.GEU.AND P5, PT, R31, -126, PT ;  /* 0xc2fc00001f00780b */ /* 0x000fe20003fae000 */
[----:B------:R-:W-:Y:S01]  /*2bc0*/  FFMA R67, R67, UR6, -R8 ;  /* 0x0000000643437c23 */ /* 0x000fe20008000808 */
[----:B------:R-:W-:Y:S01]  /*2bd0*/  ULDC UR6, c[0x0][0x604] ;  /* 0x0001810000067ab9 */ /* 0x000fe20000000800 */
[----:B------:R-:W-:Y:S01]  /*2be0*/  FADD R32, R23, R152 ;  /* 0x0000009817207221 */ /* 0x000fe20000000000 */
[--C-:B------:R-:W-:Y:S01]  /*2bf0*/  FFMA R70, R70, UR6, -R8.reuse ;  /* 0x0000000646467c23 */ /* 0x100fe20008000808 */
[----:B------:R-:W-:Y:S01]  /*2c00*/  @!P2 FMUL R27, R27, 0.5 ;  /* 0x3f0000001b1ba820 */ /* 0x000fe20000400000 */
[----:B------:R1:W4:Y:S01]  /*2c10*/  MUFU.EX2 R154, R9 ;  /* 0x00000009009a7308 */ /* 0x0003220000000800 */
[----:B--2---:R-:W-:Y:S01]  /*2c20*/  @!P6 FMUL R183, R183, R183 ;  /* 0x000000b7b7b7e220 */ /* 0x004fe20000400000 */
[----:B------:R-:W-:Y:S01]  /*2c30*/  FSETP.GEU.AND P6, PT, R42, -126, PT ;  /* 0xc2fc00002a00780b */ /* 0x000fe20003fce000 */
[----:B------:R-:W-:Y:S01]  /*2c40*/  ULDC UR6, c[0x0][0x604] ;  /* 0x0001810000067ab9 */ /* 0x000fe20000000800 */
[----:B------:R-:W-:Y:S01]  /*2c50*/  F2FP.BF16.F32.PACK_AB R152, R152, R53 ;  /* 0x000000359898723e */ /* 0x000fe200000010ff */
[--C-:B------:R-:W-:Y:S01]  /*2c60*/  FFMA R74, R74, UR6, -R8.reuse ;  /* 0x000000064a4a7c23 */ /* 0x100fe20008000808 */
[----:B------:R-:W-:Y:S01]  /*2c70*/  ULDC UR6, c[0x0][0x604] ;  /* 0x0001810000067ab9 */ /* 0x000fe20000000800 */
[----:B------:R-:W-:Y:S01]  /*2c80*/  @!P5 FMUL R31, R31, 0.5 ;  /* 0x3f0000001f1fd820 */ /* 0x000fe20000400000 */
[----:B------:R-:W2:Y:S01]  /*2c90*/  MUFU.EX2 R49, R76 ;  /* 0x0000004c00317308 */ /* 0x000ea20000000800 */
[----:B---3--:R-:W-:Y:S01]  /*2ca0*/  @!P1 FMUL R45, R45, R45 ;  /* 0x0000002d2d2d9220 */ /* 0x008fe20000400000 */
[----:B------:R-:W-:Y:S01]  /*2cb0*/  FSETP.GEU.AND P1, PT, R84, -126, PT ;  /* 0xc2fc00005400780b */ /* 0x000fe20003f2e000 */
[--C-:B------:R-:W-:Y:S01]  /*2cc0*/  FFMA R71, R71, UR6, -R8.reuse ;  /* 0x0000000647477c23 */ /* 0x100fe20008000808 */
[----:B------:R-:W-:Y:S01]  /*2cd0*/  ULDC UR6, c[0x0][0x604] ;  /* 0x0001810000067ab9 */ /* 0x000fe20000000800 */
[----:B-1----:R-:W-:Y:S01]  /*2ce0*/  FADD R9, R180, R29 ;  /* 0x0000001db4097221 */ /* 0x002fe20000000000 */
[--C-:B------:R-:W-:Y:S01]  /*2cf0*/  FFMA R75, R75, UR6, -R8.reuse ;  /* 0x000000064b4b7c23 */ /* 0x100fe20008000808 */
[----:B------:R-:W-:Y:S01]  /*2d00*/  @!P6 FMUL R42, R42, 0.5 ;  /* 0x3f0000002a2ae820 */ /* 0x000fe20000400000 */
[----:B------:R1:W3:Y:S01]  /*2d10*/  MUFU.EX2 R14, R27 ;  /* 0x0000001b000e7308 */ /* 0x0002e20000000800 */
[----:B----4-:R-:W-:Y:S01]  /*2d20*/  @!P4 FMUL R154, R154, R154 ;  /* 0x0000009a9a9ac220 */ /* 0x010fe20000400000 */
[----:B------:R-:W-:Y:S01]  /*2d30*/  FSETP.GEU.AND P4, PT, R35, -126, PT ;  /* 0xc2fc00002300780b */ /* 0x000fe20003f8e000 */
[----:B------:R-:W-:Y:S01]  /*2d40*/  ULDC UR6, c[0x0][0x604] ;  /* 0x0001810000067ab9 */ /* 0x000fe20000000800 */
[----:B------:R-:W-:Y:S01]  /*2d50*/  FADD R30, R172, R45 ;  /* 0x0000002dac1e7221 */ /* 0x000fe20000000000 */
[--C-:B------:R-:W-:Y:S01]  /*2d60*/  FFMA R82, R82, UR6, -R8.reuse ;  /* 0x0000000652527c23 */ /* 0x100fe20008000808 */
[----:B------:R-:W-:Y:S01]  /*2d70*/  ULDC UR6, c[0x0][0x604] ;  /* 0x0001810000067ab9 */ /* 0x000fe20000000800 */
[----:B------:R-:W-:Y:S01]  /*2d80*/  @!P1 FMUL R84, R84, 0.5 ;  /* 0x3f00000054549820 */ /* 0x000fe20000400000 */
[----:B------:R4:W5:Y:S01]  /*2d90*/  MUFU.EX2 R18, R31 ;  /* 0x0000001f00127308 */ /* 0x0009620000000800 */
[----:B--2---:R-:W-:Y:S01]  /*2da0*/  @!P3 FMUL R49, R49, R49 ;  /* 0x000000313131b220 */ /* 0x004fe20000400000 */
[----:B------:R-:W-:Y:S01]  /*2db0*/  FSETP.GEU.AND P3, PT, R26, -126, PT ;  /* 0xc2fc00001a00780b */ /* 0x000fe20003f6e000 */
[--C-:B------:R-:W-:Y:S01]  /*2dc0*/  FFMA R83, R83, UR6, -R8.reuse ;  /* 0x0000000653537c23 */ /* 0x100fe20008000808 */
[----:B------:R-:W-:Y:S01]  /*2dd0*/  ULDC UR6, c[0x0][0x604] ;  /* 0x0001810000067ab9 */ /* 0x000fe20000000800 */
[----:B-1----:R-:W-:Y:S01]  /*2de0*/  FADD R27, R168, R53 ;  /* 0x00000035a81b7221 */ /* 0x002fe20000000000 */
[--C-:B------:R-:W-:Y:S01]  /*2df0*/  FFMA R78, R78, UR6, -R8.reuse ;  /* 0x000000064e4e7c23 */ /* 0x100fe20008000808 */
[----:B------:R-:W-:Y:S01]  /*2e00*/  @!P4 FMUL R35, R35, 0.5 ;  /* 0x3f0000002323c820 */ /* 0x000fe20000400000 */
[----:B------:R-:W1:Y:S01]  /*2e10*/  MUFU.EX2 R173, R42 ;  /* 0x0000002a00ad7308 */ /* 0x000e620000000800 */
[----:B---3--:R-:W-:Y:S01]  /*2e20*/  @!P2 FMUL R14, R14, R14 ;  /* 0x0000000e0e0ea220 */ /* 0x008fe20000400000 */
[----:B------:R-:W-:Y:S01]  /*2e30*/  FSETP.GEU.AND P2, PT, R39, -126, PT ;  /* 0xc2fc00002700780b */ /* 0x000fe20003f4e000 */
[----:B------:R-:W-:Y:S01]  /*2e40*/  ULDC UR6, c[0x0][0x604] ;  /* 0x0001810000067ab9 */ /* 0x000fe20000000800 */
[----:B----4-:R-:W-:Y:S01]  /*2e50*/  FADD R31, R174, R49 ;  /* 0x00000031ae1f7221 */ /* 0x010fe20000000000 */
[--C-:B------:R-:W-:Y:S01]  /*2e60*/  FFMA R79, R79, UR6, -R8.reuse ;  /* 0x000000064f4f7c23 */ /* 0x100fe20008000808 */
[----:B------:R-:W-:Y:S01]  /*2e70*/  ULDC UR6, c[0x0][0x604] ;  /* 0x0001810000067ab9 */ /* 0x000fe20000000800 */
[----:B------:R-:W-:Y:S01]  /*2e80*/  @!P3 FMUL R26, R26, 0.5 ;  /* 0x3f0000001a1ab820 */ /* 0x000fe20000400000 */
[----:B------:R-:W2:Y:S01]  /*2e90*/  MUFU.EX2 R57, R84 ;  /* 0x0000005400397308 */ /* 0x000ea20000000800 */
[----:B-----5:R-:W-:Y:S01]  /*2ea0*/  @!P5 FMUL R18, R18, R18 ;  /* 0x000000121212d220 */ /* 0x020fe20000400000 */
[----:B------:R-:W-:Y:S01]  /*2eb0*/  FSETP.GEU.AND P5, PT, R43, -126, PT ;  /* 0xc2fc00002b00780b */ /* 0x000fe20003fae000 */
[--C-:B------:R-:W-:Y:S01]  /*2ec0*/  FFMA R86, R86, UR6, -R8.reuse ;  /* 0x0000000656567c23 */ /* 0x100fe20008000808 */
[----:B------:R-:W-:Y:S01]  /*2ed0*/  FFMA R8, R87, UR15, -R8 ;  /* 0x0000000f57087c23 */ /* 0x000fe20008000808 */
[----:B------:R-:W-:-:S02]  /*2ee0*/  F2FP.BF16.F32.PACK_AB R180, R7, R180 ;  /* 0x000000b407b4723e */ /* 0x000fc400000010ff */
[----:B------:R-:W-:Y:S01]  /*2ef0*/  @!P2 FMUL R39, R39, 0.5 ;  /* 0x3f0000002727a820 */ /* 0x000fe20000400000 */
[----:B------:R-:W3:Y:S01]  /*2f00*/  MUFU.EX2 R20, R35 ;  /* 0x0000002300147308 */ /* 0x000ee20000000800 */
[----:B-1----:R-:W-:Y:S01]  /*2f10*/  @!P6 FMUL R173, R173, R173 ;  /* 0x000000adadade220 */ /* 0x002fe20000400000 */
[----:B------:R-:W-:Y:S02]  /*2f20*/  FSETP.GEU.AND P6, PT, R54, -126, PT ;  /* 0xc2fc00003600780b */ /* 0x000fe40003fce000 */
[----:B------:R-:W-:Y:S02]  /*2f30*/  F2FP.BF16.F32.PACK_AB R172, R19, R172 ;  /* 0x000000ac13ac723e */ /* 0x000fe400000010ff */
[----:B------:R-:W-:Y:S01]  /*2f40*/  F2FP.BF16.F32.PACK_AB R174, R21, R174 ;  /* 0x000000ae15ae723e */ /* 0x000fe200000010ff */
[----:B------:R-:W-:Y:S01]  /*2f50*/  @!P5 FMUL R43, R43, 0.5 ;  /* 0x3f0000002b2bd820 */ /* 0x000fe20000400000 */
[----:B------:R-:W1:Y:S01]  /*2f60*/  MUFU.EX2 R181, R26 ;  /* 0x0000001a00b57308 */ /* 0x000e620000000800 */
[----:B--2---:R-:W-:Y:S01]  /*2f70*/  @!P1 FMUL R57, R57, R57 ;  /* 0x0000003939399220 */ /* 0x004fe20000400000 */
[----:B------:R-:W-:-:S02]  /*2f80*/  FSETP.GEU.AND P1, PT, R34, -126, PT ;  /* 0xc2fc00002200780b */ /* 0x000fc40003f2e000 */
[----:B------:R-:W-:-:S03]  /*2f90*/  F2FP.BF16.F32.PACK_AB R168, R23, R168 ;  /* 0x000000a817a8723e */ /* 0x000fc600000010ff */
[----:B------:R-:W-:Y:S01]  /*2fa0*/  @!P6 FMUL R54, R54, 0.5 ;  /* 0x3f0000003636e820 */ /* 0x000fe20000400000 */
[----:B------:R2:W4:Y:S01]  /*2fb0*/  MUFU.EX2 R22, R39 ;  /* 0x0000002700167308 */ /* 0x0005220000000800 */
[----:B---3--:R-:W-:Y:S01]  /*2fc0*/  @!P4 FMUL R20, R20, R20 ;  /* 0x000000141414c220 */ /* 0x008fe20000400000 */
[----:B------:R-:W-:-:S05]  /*2fd0*/  FSETP.GEU.AND P4, PT, R47, -126, PT ;  /* 0xc2fc00002f00780b */ /* 0x000fca0003f8e000 */
[----:B------:R-:W-:Y:S01]  /*2fe0*/  @!P1 FMUL R34, R34, 0.5 ;  /* 0x3f00000022229820 */ /* 0x000fe20000400000 */
[----:B------:R-:W3:Y:S01]  /*2ff0*/  MUFU.EX2 R24, R43 ;  /* 0x0000002b00187308 */ /* 0x000ee20000000800 */
[----:B-1----:R-:W-:Y:S01]  /*3000*/  @!P3 FMUL R181, R181, R181 ;  /* 0x000000b5b5b5b220 */ /* 0x002fe20000400000 */
[----:B------:R-:W-:Y:S01]  /*3010*/  FSETP.GEU.AND P3, PT, R38, -126, PT ;  /* 0xc2fc00002600780b */ /* 0x000fe20003f6e000 */
[----:B--2---:R-:W-:Y:S01]  /*3020*/  FADD R39, R10, R27 ;  /* 0x0000001b0a277221 */ /* 0x004fe20000000000 */
[----:B------:R-:W-:Y:S01]  /*3030*/  FADD R10, R182, R33 ;  /* 0x00000021b60a7221 */ /* 0x000fe20000000000 */
[----:B------:R-:W-:Y:S01]  /*3040*/  FADD R27, R15, R160 ;  /* 0x000000a00f1b7221 */ /* 0x000fe20000000000 */
[----:B------:R-:W-:Y:S01]  /*3050*/  F2FP.BF16.F32.PACK_AB R182, R11, R182 ;  /* 0x000000b60bb6723e */ /* 0x000fe200000010ff */
[----:B------:R-:W-:Y:S01]  /*3060*/  @!P4 FMUL R47, R47, 0.5 ;  /* 0x3f0000002f2fc820 */ /* 0x000fe20000400000 */
[----:B------:R1:W2:Y:S01]  /*3070*/  MUFU.EX2 R177, R34 ;  /* 0x0000002200b17308 */ /* 0x0002a20000000800 */
[----:B----4-:R-:W-:Y:S01]  /*3080*/  @!P2 FMUL R22, R22, R22 ;  /* 0x000000161616a220 */ /* 0x010fe20000400000 */
[----:B------:R-:W-:Y:S01]  /*3090*/  FSETP.GEU.AND P2, PT, R51, -126, PT ;  /* 0xc2fc00003300780b */ /* 0x000fe20003f4e000 */
[----:B------:R-:W-:Y:S01]  /*30a0*/  FADD R36, R10, R31 ;  /* 0x0000001f0a247221 */ /* 0x000fe20000000000 */
[----:B------:R-:W-:Y:S01]  /*30b0*/  FADD R10, R178, R41 ;  /* 0x00000029b20a7221 */ /* 0x000fe20000000000 */
[----:B------:R-:W-:Y:S01]  /*30c0*/  FADD R31, R170, R57 ;  /* 0x00000039aa1f7221 */ /* 0x000fe20000000000 */
[----:B------:R-:W-:Y:S01]  /*30d0*/  F2FP.BF16.F32.PACK_AB R178, R17, R178 ;  /* 0x000000b211b2723e */ /* 0x000fe200000010ff */
[----:B------:R-:W-:Y:S01]  /*30e0*/  @!P3 FMUL R38, R38, 0.5 ;  /* 0x3f0000002626b820 */ /* 0x000fe20000400000 */
[----:B------:R-:W4:Y:S01]  /*30f0*/  MUFU.EX2 R26, R47 ;  /* 0x0000002f001a7308 */ /* 0x000f220000000800 */
[----:B---3--:R-:W-:Y:S01]  /*3100*/  @!P5 FMUL R24, R24, R24 ;  /* 0x000000181818d220 */ /* 0x008fe20000400000 */
[----:B------:R-:W-:Y:S01]  /*3110*/  FSETP.GEU.AND P5, PT, R55, -126, PT ;  /* 0xc2fc00003700780b */ /* 0x000fe20003fae000 */
[----:B------:R-:W-:Y:S01]  /*3120*/  FADD R31, R10, R31 ;  /* 0x0000001f0a1f7221 */ /* 0x000fe20000000000 */
[----:B-1----:R-:W-:Y:S01]  /*3130*/  FADD R34, R9, R30 ;  /* 0x0000001e09227221 */ /* 0x002fe20000000000 */
[----:B------:R-:W-:Y:S01]  /*3140*/  FADD R9, R7, R164 ;  /* 0x000000a407097221 */ /* 0x000fe20000000000 */
[----:B------:R-:W-:Y:S01]  /*3150*/  FADD R30, R19, R156 ;  /* 0x0000009c131e7221 */ /* 0x000fe20000000000 */
[----:B------:R-:W-:Y:S01]  /*3160*/  @!P2 FMUL R51, R51, 0.5 ;  /* 0x3f0000003333a820 */ /* 0x000fe20000400000 */
[----:B------:R-:W1:Y:S01]  /*3170*/  MUFU.EX2 R54, R54 ;  /* 0x0000003600367308 */ /* 0x000e620000000800 */
[----:B--2---:R-:W-:Y:S01]  /*3180*/  @!P1 FMUL R177, R177, R177 ;  /* 0x000000b1b1b19220 */ /* 0x004fe20000400000 */
[----:B------:R-:W-:Y:S01]  /*3190*/  FSETP.GEU.AND P1, PT, R46, -126, PT ;  /* 0xc2fc00002e00780b */ /* 0x000fe20003f2e000 */
[----:B------:R-:W-:Y:S01]  /*31a0*/  FADD R35, R9, R30 ;  /* 0x0000001e09237221 */ /* 0x000fe20000000000 */
[----:B------:R-:W-:Y:S01]  /*31b0*/  FADD R9, R11, R166 ;  /* 0x000000a60b097221 */ /* 0x000fe20000000000 */
[----:B------:R-:W-:Y:S01]  /*31c0*/  FADD R30, R21, R158 ;  /* 0x0000009e151e7221 */ /* 0x000fe20000000000 */
[----:B------:R-:W-:Y:S01]  /*31d0*/  FADD R34, R34, R39 ;  /* 0x0000002722227221 */ /* 0x000fe20000000000 */
[----:B------:R-:W-:Y:S01]  /*31e0*/  @!P5 FMUL R55, R55, 0.5 ;  /* 0x3f0000003737d820 */ /* 0x000fe20000400000 */
[----:B------:R2:W3:Y:S01]  /*31f0*/  MUFU.EX2 R179, R38 ;  /* 0x0000002600b37308 */ /* 0x0004e20000000800 */
[----:B----4-:R-:W-:Y:S01]  /*3200*/  @!P4 FMUL R26, R26, R26 ;  /* 0x0000001a1a1ac220 */ /* 0x010fe20000400000 */
[----:B------:R-:W-:Y:S01]  /*3210*/  FSETP.GEU.AND P4, PT, R59, -126, PT ;  /* 0xc2fc00003b00780b */ /* 0x000fe20003f8e000 */
[----:B------:R-:W-:Y:S01]  /*3220*/  FADD R9, R9, R30 ;  /* 0x0000001e09097221 */ /* 0x000fe20000000000 */
[----:B------:R-:W-:Y:S01]  /*3230*/  FADD R31, R36, R31 ;  /* 0x0000001f241f7221 */ /* 0x000fe20000000000 */
[----:B------:R-:W-:-:S02]  /*3240*/  F2FP.BF16.F32.PACK_AB R170, R25, R170 ;  /* 0x000000aa19aa723e */ /* 0x000fc400000010ff */
[----:B------:R-:W-:Y:S01]  /*3250*/  @!P1 FMUL R46, R46, 0.5 ;  /* 0x3f0000002e2e9820 */ /* 0x000fe20000400000 */
[----:B------:R-:W4:Y:S01]  /*3260*/  MUFU.EX2 R28, R51 ;  /* 0x00000033001c7308 */ /* 0x000f220000000800 */
[----:B-1----:R-:W-:Y:S01]  /*3270*/  @!P6 FMUL R54, R54, R54 ;  /* 0x000000363636e220 */ /* 0x002fe20000400000 */
[----:B------:R-:W-:Y:S01]  /*3280*/  FSETP.GEU.AND P6, PT, R66, -126, PT ;  /* 0xc2fc00004200780b */ /* 0x000fe20003fce000 */
[----:B--2---:R-:W-:Y:S01]  /*3290*/  FADD R38, R27, R32 ;  /* 0x000000201b267221 */ /* 0x004fe20000000000 */
[----:B------:R-:W-:Y:S01]  /*32a0*/  FADD R27, R17, R162 ;  /* 0x000000a2111b7221 */ /* 0x000fe20000000000 */
[----:B------:R-:W-:Y:S01]  /*32b0*/  FADD R32, R25, R154 ;  /* 0x0000009a19207221 */ /* 0x000fe20000000000 */
[----:B------:R-:W-:Y:S01]  /*32c0*/  FADD R31, R34, R31 ;  /* 0x0000001f221f7221 */ /* 0x000fe20000000000 */
[----:B------:R-:W-:Y:S01]  /*32d0*/  @!P4 FMUL R59, R59, 0.5 ;  /* 0x3f0000003b3bc820 */ /* 0x000fe20000400000 */
[----:B------:R-:W1:Y:S01]  /*32e0*/  MUFU.EX2 R171, R55 ;  /* 0x0000003700ab7308 */ /* 0x000e620000000800 */
[----:B---3--:R-:W-:Y:S01]  /*32f0*/  @!P3 FMUL R179, R179, R179 ;  /* 0x000000b3b3b3b220 */ /* 0x008fe20000400000 */
[----:B------:R-:W-:Y:S01]  /*3300*/  FSETP.GEU.AND P3, PT, R50, -126, PT ;  /* 0xc2fc00003200780b */ /* 0x000fe20003f6e000 */
[----:B------:R-:W-:Y:S01]  /*3310*/  FADD R32, R27, R32 ;  /* 0x000000201b207221 */ /* 0x000fe20000000000 */
[----:B------:R-:W-:Y:S01]  /*3320*/  FADD R35, R35, R38 ;  /* 0x0000002623237221 */ /* 0x000fe20000000000 */
[----:B------:R-:W-:-:S02]  /*3330*/  F2FP.BF16.F32.PACK_AB R164, R164, R29 ;  /* 0x0000001da4a4723e */ /* 0x000fc400000010ff */
[----:B------:R-:W-:Y:S01]  /*3340*/  @!P6 FMUL R66, R66, 0.5 ;  /* 0x3f0000004242e820 */ /* 0x000fe20000400000 */
[----:B------:R-:W2:Y:S01]  /*3350*/  MUFU.EX2 R175, R46 ;  /* 0x0000002e00af7308 */ /* 0x000ea20000000800 */
[----:B----4-:R-:W-:Y:S01]  /*3360*/  @!P2 FMUL R28, R28, R28 ;  /* 0x0000001c1c1ca220 */ /* 0x010fe20000400000 */
[----:B------:R-:W-:Y:S01]  /*3370*/  FSETP.GEU.AND P2, PT, R63, -126, PT ;  /* 0xc2fc00003f00780b */ /* 0x000fe20003f4e000 */
[----:B------:R-:W-:Y:S01]  /*3380*/  FADD R32, R9, R32 ;  /* 0x0000002009207221 */ /* 0x000fe20000000000 */
[----:B------:R-:W-:Y:S02]  /*3390*/  F2FP.BF16.F32.PACK_AB R166, R166, R33 ;  /* 0x00000021a6a6723e */ /* 0x000fe400000010ff */
[----:B------:R-:W-:Y:S01]  /*33a0*/  F2FP.BF16.F32.PACK_AB R160, R160, R37 ;  /* 0x00000025a0a0723e */ /* 0x000fe200000010ff */
[----:B------:R-:W-:Y:S01]  /*33b0*/  @!P3 FMUL R50, R50, 0.5 ;  /* 0x3f0000003232b820 */ /* 0x000fe20000400000 */
[----:B------:R-:W3:Y:S01]  /*33c0*/  MUFU.EX2 R165, R59 ;  /* 0x0000003b00a57308 */ /* 0x000ee20000000800 */
[----:B-1----:R-:W-:Y:S01]  /*33d0*/  @!P5 FMUL R171, R171, R171 ;  /* 0x000000abababd220 */ /* 0x002fe20000400000 */
[----:B------:R-:W-:Y:S01]  /*33e0*/  FSETP.GEU.AND P5, PT, R67, -126, PT ;  /* 0xc2fc00004300780b */ /* 0x000fe20003fae000 */
[----:B------:R-:W-:Y:S01]  /*33f0*/  FADD R32, R35, R32 ;  /* 0x0000002023207221 */ /* 0x000fe20000000000 */
[----:B------:R-:W-:-:S02]  /*3400*/  F2FP.BF16.F32.PACK_AB R162, R162, R41 ;  /* 0x00000029a2a2723e */ /* 0x000fc400000010ff */
[----:B------:R-:W-:Y:S01]  /*3410*/  F2FP.BF16.F32.PACK_AB R156, R156, R45 ;  /* 0x0000002d9c9c723e */ /* 0x000fe200000010ff */
[----:B------:R-:W-:Y:S01]  /*3420*/  @!P2 FMUL R63, R63, 0.5 ;  /* 0x3f0000003f3fa820 */ /* 0x000fe20000400000 */
[----:B------:R-:W1:Y:S01]  /*3430*/  MUFU.EX2 R169, R50 ;  /* 0x0000003200a97308 */ /* 0x000e620000000800 */
[----:B--2---:R-:W-:Y:S01]  /*3440*/  @!P1 FMUL R175, R175, R175 ;  /* 0x000000afafaf9220 */ /* 0x004fe20000400000 */
[----:B------:R-:W-:Y:S01]  /*3450*/  FSETP.GEU.AND P1, PT, R58, -126, PT ;  /* 0xc2fc00003a00780b */ /* 0x000fe20003f2e000 */
[----:B------:R-:W-:Y:S01]  /*3460*/  FADD R9, R31, R32 ;  /* 0x000000201f097221 */ /* 0x000fe20000000000 */
[----:B------:R-:W-:Y:S02]  /*3470*/  F2FP.BF16.F32.PACK_AB R158, R158, R49 ;  /* 0x000000319e9e723e */ /* 0x000fe400000010ff */
[----:B------:R-:W-:Y:S01]  /*3480*/  F2FP.BF16.F32.PACK_AB R154, R154, R57 ;  /* 0x000000399a9a723e */ /* 0x000fe200000010ff */
[----:B------:R-:W-:Y:S01]  /*3490*/  @!P5 FMUL R67, R67, 0.5 ;  /* 0x3f0000004343d820 */ /* 0x000fe20000400000 */
[----:B------:R-:W2:Y:S01]  /*34a0*/  MUFU.EX2 R66, R66 ;  /* 0x0000004200427308 */ /* 0x000ea20000000800 */
[----:B---3--:R-:W-:Y:S01]  /*34b0*/  @!P4 FMUL R165, R165, R165 ;  /* 0x000000a5a5a5c220 */ /* 0x008fe20000400000 */
[----:B------:R-:W-:-:S03]  /*34c0*/  FSETP.GEU.AND P4, PT, R74, -126, PT ;  /* 0xc2fc00004a00780b */ /* 0x000fc60003f8e000 */
[----:B------:R-:W-:Y:S02]  /*34d0*/  FADD R30, R14, R165 ;  /* 0x000000a50e1e7221 */ /* 0x000fe40000000000 */
[----:B------:R-:W-:Y:S01]  /*34e0*/  @!P1 FMUL R58, R58, 0.5 ;  /* 0x3f0000003a3a9820 */ /* 0x000fe20000400000 */
[----:B------:R-:W3:Y:S01]  /*34f0*/  MUFU.EX2 R167, R63 ;  /* 0x0000003f00a77308 */ /* 0x000ee20000000800 */
[----:B-1----:R-:W-:Y:S01]  /*3500*/  @!P3 FMUL R169, R169, R169 ;  /* 0x000000a9a9a9b220 */ /* 0x002fe20000400000 */
[----:B------:R-:W-:-:S05]  /*3510*/  FSETP.GEU.AND P3, PT, R62, -126, PT ;  /* 0xc2fc00003e00780b */ /* 0x000fca0003f6e000 */
[----:B------:R-:W-:Y:S01]  /*3520*/  @!P4 FMUL R74, R74, 0.5 ;  /* 0x3f0000004a4ac820 */ /* 0x000fe20000400000 */
[----:B------:R-:W1:Y:S01]  /*3530*/  MUFU.EX2 R161, R67 ;  /* 0x0000004300a17308 */ /* 0x000e620000000800 */
[----:B--2---:R-:W-:Y:S01]  /*3540*/  @!P6 FMUL R66, R66, R66 ;  /* 0x000000424242e220 */ /* 0x004fe20000400000 */
[----:B------:R-:W-:-:S03]  /*3550*/  FSETP.GEU.AND P6, PT, R82, -126, PT ;  /* 0xc2fc00005200780b */ /* 0x000fc60003fce000 */
[----:B------:R-:W-:Y:S01]  /*3560*/  FADD R40, R177, R66 ;  /* 0x00000042b1287221 */ /* 0x000fe20000000000 */
[----:B------:R-:W-:Y:S01]  /*3570*/  F2FP.BF16.F32.PACK_AB R177, R20, R177 ;  /* 0x000000b114b1723e */ /* 0x000fe200000010ff */
[----:B------:R-:W-:Y:S01]  /*3580*/  @!P3 FMUL R62, R62, 0.5 ;  /* 0x3f0000003e3eb820 */ /* 0x000fe20000400000 */
[----:B------:R-:W2:Y:S01]  /*3590*/  MUFU.EX2 R58, R58 ;  /* 0x0000003a003a7308 */ /* 0x000ea20000000800 */
[----:B---3--:R-:W-:Y:S01]  /*35a0*/  @!P2 FMUL R167, R167, R167 ;  /* 0x000000a7a7a7a220 */ /* 0x008fe20000400000 */
[----:B------:R-:W-:-:S05]  /*35b0*/  FSETP.GEU.AND P2, PT, R75, -126, PT ;  /* 0xc2fc00004b00780b */ /* 0x000fca0003f4e000 */
[----:B------:R-:W-:Y:S01]  /*35c0*/  @!P6 FMUL R82, R82, 0.5 ;  /* 0x3f0000005252e820 */ /* 0x000fe20000400000 */
[----:B------:R-:W3:Y:S01]  /*35d0*/  MUFU.EX2 R74, R74 ;  /* 0x0000004a004a7308 */ /* 0x000ee20000000800 */
[----:B-1----:R-:W-:Y:S01]  /*35e0*/  @!P5 FMUL R161, R161, R161 ;  /* 0x000000a1a1a1d220 */ /* 0x002fe20000400000 */
[----:B------:R-:W-:-:S03]  /*35f0*/  FSETP.GEU.AND P5, PT, R83, -126, PT ;  /* 0xc2fc00005300780b */ /* 0x000fc60003fae000 */
[----:B------:R-:W-:Y:S01]  /*3600*/  FADD R42, R20, R161 ;  /* 0x000000a1142a7221 */ /* 0x000fe20000000000 */
[----:B------:R-:W-:Y:S01]  /*3610*/  F2FP.BF16.F32.PACK_AB R161, R161, R66 ;  /* 0x00000042a1a1723e */ /* 0x000fe200000010ff */
        /* <DEDUP_REMOVED lines=9> */
[----:B------:R-:W-:Y:S02]  /*36b0*/  FSETP.GEU.AND P4, PT, R78, -126, PT ;  /* 0xc2fc00004e00780b */ /* 0x000fe40003f8e000 */
[----:B------:R-:W-:Y:S01]  /*36c0*/  F2FP.BF16.F32.PACK_AB R165, R165, R58 ;  /* 0x0000003aa5a5723e */ /* 0x000fe200000010ff */
[----:B------:R-:W-:Y:S01]  /*36d0*/  FADD R44, R173, R74 ;  /* 0x0000004aad2c7221 */ /* 0x000fe20000000000 */
[----:B------:R-:W-:Y:S01]  /*36e0*/  F2FP.BF16.F32.PACK_AB R173, R24, R173 ;  /* 0x000000ad18ad723e */ /* 0x000fe200000010ff */
[----:B------:R-:W-:Y:S01]  /*36f0*/  @!P1 FMUL R70, R70, 0.5 ;  /* 0x3f00000046469820 */ /* 0x000fe20000400000 */
[----:B------:R-:W3:Y:S01]  /*3700*/  MUFU.EX2 R82, R82 ;  /* 0x0000005200527308 */ /* 0x000ee20000000800 */
[----:B-1----:R-:W-:Y:S01]  /*3710*/  @!P3 FMUL R62, R62, R62 ;  /* 0x0000003e3e3eb220 */ /* 0x002fe20000400000 */
[----:B------:R-:W-:Y:S01]  /*3720*/  FSETP.GEU.AND P3, PT, R71, -126, PT ;  /* 0xc2fc00004700780b */ /* 0x000fe20003f6e000 */
[----:B------:R-:W-:Y:S01]  /*3730*/  FADD R44, R27, R44 ;  /* 0x0000002c1b2c7221 */ /* 0x000fe20000000000 */
[----:B------:R-:W-:-:S02]  /*3740*/  FADD R27, R18, R167 ;  /* 0x000000a7121b7221 */ /* 0x000fc40000000000 */
        /* <DEDUP_REMOVED lines=10> */
[----:B------:R-:W-:Y:S01]  /*37f0*/  FSETP.GEU.AND P6, PT, R86, -126, PT ;  /* 0xc2fc00005600780b */ /* 0x000fe20003fce000 */
[----:B------:R-:W-:Y:S02]  /*3800*/  FADD R46, R30, R43 ;  /* 0x0000002b1e2e7221 */ /* 0x000fe40000000000 */
[----:B------:R-:W-:Y:S01]  /*3810*/  FADD R47, R169, R82 ;  /* 0x00000052a92f7221 */ /* 0x000fe20000000000 */
[----:B------:R-:W-:Y:S01]  /*3820*/  F2FP.BF16.F32.PACK_AB R169, R28, R169 ;  /* 0x000000a91ca9723e */ /* 0x000fe200000010ff */
[----:B------:R-:W-:Y:S01]  /*3830*/  @!P2 FMUL R79, R79, 0.5 ;  /* 0x3f0000004f4fa820 */ /* 0x000fe20000400000 */
[----:B------:R-:W3:Y:S01]  /*3840*/  MUFU.EX2 R163, R71 ;  /* 0x0000004700a37308 */ /* 0x000ee20000000800 */
[----:B-1----:R-:W-:Y:S01]  /*3850*/  @!P5 FMUL R153, R153, R153 ;  /* 0x000000999999d220 */ /* 0x002fe20000400000 */
[----:B------:R-:W-:Y:S01]  /*3860*/  FSETP.GEU.AND P5, PT, R8, -126, PT ;  /* 0xc2fc00000800780b */ /* 0x000fe20003fae000 */
[----:B------:R-:W-:-:S02]  /*3870*/  FADD R55, R40, R47 ;  /* 0x0000002f28377221 */ /* 0x000fc40000000000 */
[----:B------:R-:W-:Y:S01]  /*3880*/  FADD R51, R28, R153 ;  /* 0x000000991c337221 */ /* 0x000fe20000000000 */
[----:B------:R-:W-:Y:S01]  /*3890*/  F2FP.BF16.F32.PACK_AB R153, R153, R82 ;  /* 0x000000529999723e */ /* 0x000fe200000010ff */
[----:B------:R-:W-:Y:S01]  /*38a0*/  @!P6 FMUL R86, R86, 0.5 ;  /* 0x3f0000005656e820 */ /* 0x000fe20000400000 */
[----:B------:R-:W1:Y:S01]  /*38b0*/  MUFU.EX2 R78, R78 ;  /* 0x0000004e004e7308 */ /* 0x000e620000000800 */
[----:B--2---:R-:W-:Y:S01]  /*38c0*/  @!P1 FMUL R70, R70, R70 ;  /* 0x0000004646469220 */ /* 0x004fe20000400000 */
[----:B------:R-:W-:Y:S01]  /*38d0*/  FADD R59, R42, R51 ;  /* 0x000000332a3b7221 */ /* 0x000fe20000000000 */
[----:B------:R-:W-:Y:S02]  /*38e0*/  FADD R44, R44, R55 ;  /* 0x000000372c2c7221 */ /* 0x000fe40000000000 */
[----:B------:R-:W-:Y:S01]  /*38f0*/  FADD R30, R179, R70 ;  /* 0x00000046b31e7221 */ /* 0x000fe20000000000 */
[----:B------:R-:W-:Y:S01]  /*3900*/  FADD R46, R46, R59 ;  /* 0x0000003b2e2e7221 */ /* 0x000fe20000000000 */
[----:B------:R-:W-:Y:S01]  /*3910*/  @!P5 FMUL R8, R8, 0.5 ;  /* 0x3f0000000808d820 */ /* 0x000fe20000400000 */
[----:B------:R-:W2:Y:S01]  /*3920*/  MUFU.EX2 R159, R79 ;  /* 0x0000004f009f7308 */ /* 0x000ea20000000800 */
[----:B---3--:R-:W-:Y:S01]  /*3930*/  @!P3 FMUL R163, R163, R163 ;  /* 0x000000a3a3a3b220 */ /* 0x008fe20000400000 */
[----:B------:R-:W-:-:S03]  /*3940*/  F2FP.BF16.F32.PACK_AB R179, R22, R179 ;  /* 0x000000b316b3723e */ /* 0x000fc600000010ff */
[----:B------:R-:W-:Y:S01]  /*3950*/  FADD R40, R22, R163 ;  /* 0x000000a316287221 */ /* 0x000fe20000000000 */
[----:B------:R-:W-:Y:S02]  /*3960*/  F2FP.BF16.F32.PACK_AB R163, R163, R70 ;  /* 0x00000046a3a3723e */ /* 0x000fe400000010ff */
[----:B------:R-:W3:Y:S01]  /*3970*/  MUFU.EX2 R155, R86 ;  /* 0x00000056009b7308 */ /* 0x000ee20000000800 */
[----:B-1----:R-:W-:-:S04]  /*3980*/  @!P4 FMUL R78, R78, R78 ;  /* 0x0000004e4e4ec220 */ /* 0x002fc80000400000 */
[----:B------:R-:W-:Y:S01]  /*3990*/  FADD R43, R175, R78 ;  /* 0x0000004eaf2b7221 */ /* 0x000fe20000000000 */
[----:B------:R-:W-:Y:S02]  /*39a0*/  F2FP.BF16.F32.PACK_AB R175, R26, R175 ;  /* 0x000000af1aaf723e */ /* 0x000fe400000010ff */
[----:B------:R1:W4:Y:S01]  /*39b0*/  MUFU.EX2 R10, R8 ;  /* 0x00000008000a7308 */ /* 0x0003220000000800 */
[----:B--2---:R-:W-:-:S04]  /*39c0*/  @!P2 FMUL R159, R159, R159 ;  /* 0x0000009f9f9fa220 */ /* 0x004fc80000400000 */
[----:B------:R-:W-:Y:S01]  /*39d0*/  FADD R42, R26, R159 ;  /* 0x0000009f1a2a7221 */ /* 0x000fe20000000000 */
[----:B------:R-:W-:Y:S01]  /*39e0*/  F2FP.BF16.F32.PACK_AB R159, R159, R78 ;  /* 0x0000004e9f9f723e */ /* 0x000fe200000010ff */
[----:B---3--:R-:W-:Y:S01]  /*39f0*/  @!P6 FMUL R155, R155, R155 ;  /* 0x0000009b9b9be220 */ /* 0x008fe20000400000 */
[----:B-1----:R-:W-:Y:S01]  /*3a00*/  FADD R8, R183, R62 ;  /* 0x0000003eb7087221 */ /* 0x002fe20000000000 */
[----:B------:R-:W-:Y:S01]  /*3a10*/  FADD R27, R27, R42 ;  /* 0x0000002a1b1b7221 */ /* 0x000fe20000000000 */
[----:B------:R-:W-:Y:S01]  /*3a20*/  F2FP.BF16.F32.PACK_AB R183, R18, R183 ;  /* 0x000000b712b7723e */ /* 0x000fe200000010ff */
[----:B------:R-:W-:Y:S01]  /*3a30*/  FADD R47, R54, R155 ;  /* 0x0000009b362f7221 */ /* 0x000fe20000000000 */
[----:B------:R-:W-:Y:S01]  /*3a40*/  FADD R8, R8, R43 ;  /* 0x0000002b08087221 */ /* 0x000fe20000000000 */
[----:B----4-:R-:W-:Y:S02]  /*3a50*/  @!P5 FMUL R10, R10, R10 ;  /* 0x0000000a0a0ad220 */ /* 0x010fe40000400000 */
[----:B------:R-:W-:-:S02]  /*3a60*/  FADD R47, R30, R47 ;  /* 0x0000002f1e2f7221 */ /* 0x000fc40000000000 */
[C---:B------:R-:W-:Y:S02]  /*3a70*/  FADD R51, R171.reuse, R10 ;  /* 0x0000000aab337221 */ /* 0x040fe40000000000 */
[----:B------:R-:W-:Y:S01]  /*3a80*/  FADD R47, R8, R47 ;  /* 0x0000002f082f7221 */ /* 0x000fe20000000000 */
[----:B------:R-:W-:Y:S01]  /*3a90*/  MOV R8, UR14 ;  /* 0x0000000e00087c02 */ /* 0x000fe20008000f00 */
[----:B------:R-:W-:Y:S02]  /*3aa0*/  FADD R40, R40, R51 ;  /* 0x0000003328287221 */ /* 0x000fe40000000000 */
[----:B------:R-:W-:Y:S01]  /*3ab0*/  FADD R44, R44, R47 ;  /* 0x0000002f2c2c7221 */ /* 0x000fe20000000000 */
[----:B------:R1:W-:Y:S01]  /*3ac0*/  SYNCS.ARRIVE.TRANS64.A1T0 RZ, [R8+UR11], RZ ;  /* 0x000000ff08ff79a7 */ /* 0x0003e2000810000b */
[----:B------:R-:W-:Y:S01]  /*3ad0*/  F2FP.BF16.F32.PACK_AB R171, R171, R54 ;  /* 0x00000036abab723e */ /* 0x000fe200000010ff */
[----:B------:R-:W-:-:S04]  /*3ae0*/  FADD R27, R27, R40 ;  /* 0x000000281b1b7221 */ /* 0x000fc80000000000 */
[----:B------:R-:W-:-:S04]  /*3af0*/  FADD R27, R46, R27 ;  /* 0x0000001b2e1b7221 */ /* 0x000fc80000000000 */
[----:B-1----:R-:W-:Y:S01]  /*3b00*/  FADD R8, R44, R27 ;  /* 0x0000001b2c087221 */ /* 0x002fe20000000000 */
[----:B------:R-:W-:Y:S06]  /*3b10*/  @!P0 BRA `(.L_x_19) ;  /* 0x0000000000048947 */ /* 0x000fec0003800000 */
[----:B------:R-:W-:Y:S01]  /*3b20*/  BPT.TRAP 0x1 ;  /* 0x000000040000795c */ /* 0x000fe20000300000 */
.L_x_19:
[----:B------:R-:W-:-:S13]  /*3b30*/  R2UR UR6, R16 ;  /* 0x00000000100672ca */ /* 0x000fda00000e0000 */
[----:B------:R-:W1:Y:S01]  /*3b40*/  SYNCS.PHASECHK.TRANS64.TRYWAIT P1, [UR6+0x60008], R6 ;  /* 0x06000806ff0075a7 */ /* 0x000e620008020146 */
[----:B------:R-:W-:-:S06]  /*3b50*/  ULOP3.LUT UR6, UR10, 0x4000000, URZ, 0xfc, !UPT ;  /* 0x040000000a067892 */ /* 0x000fcc000f8efc3f */
[----:B------:R-:W-:Y:S01]  /*3b60*/  MOV R7, UR6 ;  /* 0x0000000600077c02 */ /* 0x000fe20008000f00 */
[----:B-1----:R-:W-:Y:S06]  /*3b70*/  @!P1 BRA `(.L_x_20) ;  /* 0x0000007c00c89947 */ /* 0x002fec0003800000 */
.L_x_104:
[----:B------:R-:W-:Y:S01]  /*3b80*/  R2UR UR14, R7 ;  /* 0x00000000070e72ca */ /* 0x000fe200000e0000 */
[----:B------:R-:W-:Y:S01]  /*3b90*/  WARPGROUP.ARRIVE ;  /* 0x00000000000079c5 */ /* 0x000fe20000000000 */
[----:B------:R-:W-:Y:S01]  /*3ba0*/  UMOV UR11, 0x40000040 ;  /* 0x40000040000b7882 */ /* 0x000fe20000000000 */
[----:B------:R-:W-:-:S10]  /*3bb0*/  F2FP.BF16.F32.PACK_AB R155, R10, R155 ;  /* 0x0000009b0a9b723e */ /* 0x000fd400000010ff */
[----:B------:R-:W-:-:S07]  /*3bc0*/  UIADD3 UR6, UR14, 0x1000, URZ ;  /* 0x000010000e067890 */ /* 0x000fce000fffe03f */
[----:B------:R-:W-:Y:S01]  /*3bd0*/  UMOV UR10, UR6 ;  /* 0x00000006000a7c82 */ /* 0x000fe20008000000 */
[----:B------:R-:W-:Y:S01]  /*3be0*/  UIADD3 UR6, UR14, 0x1080, URZ ;  /* 0x000010800e067890 */ /* 0x000fe2000fffe03f */
[----:B------:R-:W-:Y:S01]  /*3bf0*/  HGMMA.64x256x16.F32.BF16 R24, R180, gdesc[UR8].tnspB, RZ, !UPT, gsb0 ;  /* 0x43e00008b4187df0 */ /* 0x000fe2000c0018ff */
[----:B------:R-:W-:-:S05]  /*3c00*/  UMOV UR11, 0x40000040 ;  /* 0x40000040000b7882 */ /* 0x000fca0000000000 */
[----:B------:R-:W-:Y:S01]  /*3c10*/  UMOV UR10, UR6 ;  /* 0x00000006000a7c82 */ /* 0x000fe20008000000 */
[----:B------:R-:W-:Y:S01]  /*3c20*/  UIADD3 UR6, UR14, 0x1100, URZ ;  /* 0x000011000e067890 */ /* 0x000fe2000fffe03f */
[----:B------:R-:W-:Y:S02]  /*3c30*/  WARPGROUP.DEPBAR.LE gsb0, 0x0 ;  /* 0x00008000000079c5 */ /* 0x000fe40000010000 */
[----:B------:R-:W-:-:S15]  /*3c40*/  WARPGROUP.ARRIVE ;  /* 0x00000000000079c5 */ /* 0x000fde0000000000 */
[----:B------:R-:W-:-:S03]  /*3c50*/  NOP ;  /* 0x0000000000007918 */ /* 0x000fc60000000000 */
[----:B------:R-:W-:Y:S01]  /*3c60*/  HGMMA.64x256x16.F32.BF16 R24, R176, gdesc[UR8].tnspB, R24, gsb0 ;  /* 0x43e00008b0187df0 */ /* 0x000fe20008001818 */
[----:B------:R-:W-:Y:S01]  /*3c70*/  UMOV UR10, UR6 ;  /* 0x00000006000a7c82 */ /* 0x000fe20008000000 */
[----:B------:R-:W-:Y:S01]  /*3c80*/  UMOV UR11, 0x40000040 ;  /* 0x40000040000b7882 */ /* 0x000fe20000000000 */
[----:B------:R-:W-:Y:S01]  /*3c90*/  UIADD3 UR6, UR14, 0x1180, URZ ;  /* 0x000011800e067890 */ /* 0x000fe2000fffe03f */
[----:B------:R-:W-:Y:S02]  /*3ca0*/  WARPGROUP.DEPBAR.LE gsb0, 0x0 ;  /* 0x00008000000079c5 */ /* 0x000fe40000010000 */
[----:B------:R-:W-:-:S15]  /*3cb0*/  WARPGROUP.ARRIVE ;  /* 0x00000000000079c5 */ /* 0x000fde0000000000 */
[----:B------:R-:W-:-:S07]  /*3cc0*/  NOP ;  /* 0x0000000000007918 */ /* 0x000fce0000000000 */
        /* <DEDUP_REMOVED lines=31> */
[----:B------:R-:W-:Y:S02]  /*3ec0*/  WARPGROUP.DEPBAR.LE gsb0, 0x0 ;  /* 0x00008000000079c5 */ /* 0x000fe40000010000 */
[----:B------:R-:W-:-:S15]  /*3ed0*/  WARPGROUP.ARRIVE ;  /* 0x00000000000079c5 */ /* 0x000fde0000000000 */
[----:B------:R-:W-:-:S08]  /*3ee0*/  NOP ;  /* 0x0000000000007918 */ /* 0x000fd00000000000 */
[----:B------:R-:W-:Y:S03]  /*3ef0*/  HGMMA.64x256x16.F32.BF16 R24, R152, gdesc[UR8].tnspB, R24, gsb0 ;  /* 0x43e0000898187df0 */ /* 0x000fe60008001818 */
[----:B------:R-:W-:Y:S02]  /*3f00*/  WARPGROUP.DEPBAR.LE gsb0, 0x0 ;  /* 0x00008000000079c5 */ /* 0x000fe40000010000 */
[----:B------:R-:W-:Y:S05]  /*3f10*/  @!P0 BRA `(.L_x_21) ;  /* 0x0000000000048947 */ /* 0x000fea0003800000 */
[----:B------:R-:W-:Y:S01]  /*3f20*/  BPT.TRAP 0x1 ;  /* 0x000000040000795c */ /* 0x000fe20000300000 */
.L_x_21:
[----:B------:R-:W-:Y:S01]  /*3f30*/  R2UR UR6, R16 ;  /* 0x00000000100672ca */ /* 0x000fe200000e0000 */
[----:B------:R-:W-:-:S06]  /*3f40*/  UISETP.GT.U32.AND UP0, UPT, UR7, 0x1, UPT ;  /* 0x000000010700788c */ /* 0x000fcc000bf04070 */
[----:B------:R-:W-:-:S06]  /*3f50*/  PLOP3.LUT P1, PT, PT, PT, UP0, 0x80, 0x0 ;  /* 0x000000000000781c */ /* 0x000fcc0003f2f008 */
[----:B------:R-:W-:-:S04]  /*3f60*/  UIADD3 UR6, UR6, 0x60028, URZ ;  /* 0x0006002806067890 */ /* 0x000fc8000fffe03f */
[----:B------:R-:W-:-:S09]  /*3f70*/  UPRMT UR6, URZ, 0x654, UR6 ;  /* 0x000006543f067896 */ /* 0x000fd20008000006 */
[----:B------:R-:W-:Y:S01]  /*3f80*/  SYNCS.ARRIVE.TRANS64.RED.A1T0 RZ, [UR6], RZ ;  /* 0x000000ffffff79a7 */ /* 0x000fe20008100406 */
[----:B------:R-:W-:Y:S05]  /*3f90*/  @P1 BRA `(.L_x_22) ;  /* 0x0000000000041947 */ /* 0x000fea0003800000 */
[----:B------:R-:W-:Y:S01]  /*3fa0*/  BPT.TRAP 0x1 ;  /* 0x000000040000795c */ /* 0x000fe20000300000 */
.L_x_22:
[----:B-1----:R-:W1:Y:S02]  /*3fb0*/  LDC R6, c[0x0][0x28c] ;  /* 0x0000a300ff067b82 */ /* 0x002e640000000800 */
[----:B-1----:R-:W-:-:S13]  /*3fc0*/  ISETP.GE.AND P2, PT, R6, 0x81, PT ;  /* 0x000000810600780c */ /* 0x002fda0003f46270 */
[----:B------:R-:W-:Y:S05]  /*3fd0*/  @!P2 BRA `(.L_x_23) ;  /* 0x000000340044a947 */ /* 0x000fea0003800000 */
[----:B------:R-:W-:Y:S01]  /*3fe0*/  IADD3 R6, R6, 0x7f, RZ ;  /* 0x0000007f06067810 */ /* 0x000fe20007ffe0ff */
[----:B------:R-:W-:Y:S01]  /*3ff0*/  UMOV UR6, 0x1 ;  /* 0x0000000100067882 */ /* 0x000fe20000000000 */
[----:B------:R-:W-:Y:S01]  /*4000*/  MOV R17, R0 ;  /* 0x0000000000117202 */ /* 0x000fe20000000f00 */
[----:B------:R-:W-:Y:S01]  /*4010*/  UMOV UR61, 0x2 ;  /* 0x00000002003d7882 */ /* 0x000fe20000000000 */
[----:B------:R-:W-:Y:S01]  /*4020*/  SHF.R.S32.HI R11, RZ, 0x1f, R6 ;  /* 0x0000001fff0b7819 */ /* 0x000fe20000011406 */
[----:B------:R-:W-:Y:S01]  /*4030*/  ULDC UR60, c[0x0][0x604] ;  /* 0x00018100003c7ab9 */ /* 0x000fe20000000800 */
[----:B------:R-:W-:Y:S02]  /*4040*/  MOV R19, R5 ;  /* 0x0000000500137202 */ /* 0x000fe40000000f00 */
[----:B------:R-:W-:Y:S02]  /*4050*/  LEA.HI R6, R11, R6, RZ, 0x7 ;  /* 0x000000060b067211 */ /* 0x000fe400078f38ff */
[----:B------:R-:W-:-:S02]  /*4060*/  MOV R10, RZ ;  /* 0x000000ff000a7202 */ /* 0x000fc40000000f00 */
[----:B------:R-:W-:Y:S02]  /*4070*/  SHF.R.S32.HI R6, RZ, 0x7, R6 ;  /* 0x00000007ff067819 */ /* 0x000fe40000011406 */
[----:B------:R-:W-:-:S07]  /*4080*/  MOV R11, UR6 ;  /* 0x00000006000b7c02 */ /* 0x000fce0008000f00 */
.L_x_34:
[----:B------:R-:W-:-:S13]  /*4090*/  PLOP3.LUT P3, PT, PT, PT, UP1, 0x80, 0x0 ;  /* 0x000000000000781c */ /* 0x000fda0003f6f018 */
[----:B------:R-:W-:Y:S05]  /*40a0*/  @!P3 BRA `(.L_x_24) ;  /* 0x000000000004b947 */ /* 0x000fea0003800000 */
[----:B------:R-:W-:Y:S01]  /*40b0*/  BPT.TRAP 0x1 ;  /* 0x000000040000795c */ /* 0x000fe20000300000 */
.L_x_24:
[----:B------:R-:W-:Y:S02]  /*40c0*/  R2UR UR6, R16 ;  /* 0x00000000100672ca */ /* 0x000fe400000e0000 */
[----:B------:R-:W-:-:S11]  /*40d0*/  SHF.L.U32 R0, R10, 0x1f, RZ ;  /* 0x0000001f0a007819 */ /* 0x000fd600000006ff */
[----:B------:R-:W-:-:S09]  /*40e0*/  ULEA UR6, UR61, UR6, 0x3 ;  /* 0x000000063d067291 */ /* 0x000fd2000f8e183f */
[----:B------:R-:W1:Y:S02]  /*40f0*/  SYNCS.PHASECHK.TRANS64.TRYWAIT P2, [UR6+0x60000], R0 ;  /* 0x06000000ff0075a7 */ /* 0x000e640008040146 */
[----:B-1----:R-:W-:Y:S05]  /*4100*/  @!P2 BRA `(.L_x_25) ;  /* 0x000000780080a947 */ /* 0x002fea0003800000 */
.L_x_105:
[----:B------:R-:W-:Y:S01]  /*4110*/  R2UR UR6, R3 ;  /* 0x00000000030672ca */ /* 0x000fe200000e0000 */
[----:B------:R-:W-:Y:S01]  /*4120*/  WARPGROUP.ARRIVE ;  /* 0x00000000000079c5 */ /* 0x000fe20000000000 */
[----:B-1----:R-:W-:Y:S01]  /*4130*/  MOV R0, UR49 ;  /* 0x0000003100007c02 */ /* 0x002fe20008000f00 */
[----:B------:R-:W-:Y:S01]  /*4140*/  UMOV UR51, 0x40000040 ;  /* 0x4000004000337882 */ /* 0x000fe20000000000 */
[----:B------:R-:W-:Y:S01]  /*4150*/  MOV R5, UR48 ;  /* 0x0000003000057c02 */ /* 0x000fe20008000f00 */
[----:B------:R-:W-:Y:S01]  /*4160*/  UMOV UR55, 0x40000040 ;  /* 0x4000004000377882 */ /* 0x000fe20000000000 */
[----:B------:R-:W-:Y:S01]  /*4170*/  R2UR UR48, R224 ;  /* 0x00000000e03072ca */ /* 0x000fe200000e0000 */
[----:B------:R-:W-:Y:S01]  /*4180*/  UMOV UR7, 0x40000040 ;  /* 0x4000004000077882 */ /* 0x000fe20000000000 */
[----:B------:R-:W-:Y:S01]  /*4190*/  R2UR UR49, R225 ;  /* 0x00000000e13172ca */ /* 0x000fe200000e0000 */
[----:B------:R-:W-:Y:S01]  /*41a0*/  UMOV UR11, 0x40000040 ;  /* 0x40000040000b7882 */ /* 0x000fe20000000000 */
[----:B------:R-:W-:Y:S01]  /*41b0*/  MOV R14, UR53 ;  /* 0x00000035000e7c02 */ /* 0x000fe20008000f00 */
[----:B------:R-:W-:Y:S01]  /*41c0*/  UMOV UR15, 0x40000040 ;  /* 0x40000040000f7882 */ /* 0x000fe20000000000 */
[----:B------:R-:W-:Y:S01]  /*41d0*/  MOV R15, UR52 ;  /* 0x00000034000f7c02 */ /* 0x000fe20008000f00 */
[----:B------:R-:W-:Y:S01]  /*41e0*/  ULEA UR58, UR61, UR6, 0xc ;  /* 0x000000063d3a7291 */ /* 0x000fe2000f8e603f */
[----:B------:R-:W-:Y:S01]  /*41f0*/  R2UR UR52, R12 ;  /* 0x000000000c3472ca */ /* 0x000fe200000e0000 */
[----:B------:R-:W-:Y:S01]  /*4200*/  UMOV UR19, 0x40000040 ;  /* 0x4000004000137882 */ /* 0x000fe20000000000 */
[----:B------:R-:W-:Y:S01]  /*4210*/  R2UR UR53, R13 ;  /* 0x000000000d3572ca */ /* 0x000fe200000e0000 */
[----:B------:R-:W-:-:S02]  /*4220*/  UIADD3 UR6, UR58, 0x2, URZ ;  /* 0x000000023a067890 */ /* 0x000fc4000fffe03f */
[----:B------:R-:W-:Y:S02]  /*4230*/  UIADD3 UR10, UR58, 0x6, URZ ;  /* 0x000000063a0a7890 */ /* 0x000fe4000fffe03f */
[----:B------:R-:W-:Y:S01]  /*4240*/  UMOV UR50, UR58 ;  /* 0x0000003a00327c82 */ /* 0x000fe20008000000 */
[----:B------:R-:W-:Y:S01]  /*4250*/  UIADD3 UR14, UR58, 0x400, URZ ;  /* 0x000004003a0e7890 */ /* 0x000fe2000fffe03f */
[----:B------:R-:W-:Y:S01]  /*4260*/  HGMMA.64x128x16.F32.BF16 R152, gdesc[UR48], RZ, !UPT, gsb0 ;  /* 0x01e00000309879f0 */ /* 0x000fe2000c0018ff */
[----:B------:R-:W-:Y:S01]  /*4270*/  UMOV UR54, UR6 ;  /* 0x0000000600367c82 */ /* 0x000fe20008000000 */
[----:B------:R-:W-:Y:S01]  /*4280*/  UIADD3 UR6, UR58, 0x4, URZ ;  /* 0x000000043a067890 */ /* 0x000fe2000fffe03f */
[----:B------:R-:W-:Y:S01]  /*4290*/  R2UR UR49, R0 ;  /* 0x00000000003172ca */ /* 0x000fe200000e0000 */
[----:B------:R-:W-:Y:S01]  /*42a0*/  UIADD3 UR18, UR58, 0x402, URZ ;  /* 0x000004023a127890 */ /* 0x000fe2000fffe03f */
[----:B------:R-:W-:Y:S01]  /*42b0*/  R2UR UR48, R5 ;  /* 0x00000000053072ca */ /* 0x000fe200000e0000 */
[----:B------:R-:W-:Y:S01]  /*42c0*/  UIADD3 UR22, UR58, 0x404, URZ ;  /* 0x000004043a167890 */ /* 0x000fe2000fffe03f */
[----:B------:R-:W-:Y:S01]  /*42d0*/  UMOV UR23, 0x40000040 ;  /* 0x4000004000177882 */ /* 0x000fe20000000000 */
        /* <DEDUP_REMOVED lines=14> */
[----:B------:R-:W-:Y:S01]  /*43c0*/  UMOV UR59, 0x40000040 ;  /* 0x40000040003b7882 */ /* 0x000fe20000000000 */
[----:B------:R-:W-:-:S02]  /*43d0*/  WARPGROUP.DEPBAR.LE gsb0, 0x0 ;  /* 0x00008000000079c5 */ /* 0x000fc40000010000 */
[----:B------:R-:W-:-:S06]  /*43e0*/  WARPGROUP.ARRIVE ;  /* 0x00000000000079c5 */ /* 0x000fcc0000000000 */
[----:B------:R-:W-:Y:S01]  /*43f0*/  HGMMA.64x128x16.F32.BF16 R152, gdesc[UR52], R152, gsb0 ;  /* 0x01e00000349879f0 */ /* 0x000fe20008001898 */
[----:B------:R-:W-:Y:S01]  /*4400*/  R2UR UR53, R14 ;  /* 0x000000000e3572ca */ /* 0x000fe200000e0000 */
[----:B------:R-:W-:Y:S01]  /*4410*/  UIADD3 UR54, UR58, 0xc04, URZ ;  /* 0x00000c043a367890 */ /* 0x000fe2000fffe03f */
[----:B------:R-:W-:Y:S01]  /*4420*/  R2UR UR52, R15 ;  /* 0x000000000f3472ca */ /* 0x000fe200000e0000 */
[----:B------:R-:W-:Y:S01]  /*4430*/  UMOV UR55, 0x40000040 ;  /* 0x4000004000377882 */ /* 0x000fe20000000000 */
[----:B------:R-:W-:Y:S01]  /*4440*/  UIADD3 UR58, UR58, 0xc06, URZ ;  /* 0x00000c063a3a7890 */ /* 0x000fe2000fffe03f */
[----:B------:R-:W-:Y:S02]  /*4450*/  WARPGROUP.DEPBAR.LE gsb0, 0x0 ;  /* 0x00008000000079c5 */ /* 0x000fe40000010000 */
[----:B------:R-:W-:-:S06]  /*4460*/  WARPGROUP.ARRIVE ;  /* 0x00000000000079c5 */ /* 0x000fcc0000000000 */
[----:B------:R-:W-:Y:S01]  /*4470*/  HGMMA.64x128x16.F32.BF16 R152, gdesc[UR4], R152, gsb0 ;  /* 0x01e00000049879f0 */ /* 0x000fe20008001898 */
[----:B------:R-:W-:-:S04]  /*4480*/  UIADD3 UR6, UR61, 0x1, URZ ;  /* 0x000000013d067890 */ /* 0x000fc8000fffe03f */
[----:B------:R-:W-:-:S04]  /*4490*/  UISETP.NE.AND UP0, UPT, UR6, 0x5, UPT ;  /* 0x000000050600788c */ /* 0x000fc8000bf05270 */
[----:B------:R-:W-:Y:S02]  /*44a0*/  USEL UR7, URZ, 0x1, UP0 ;  /* 0x000000013f077887 */ /* 0x000fe40008000000 */
[----:B------:R-:W-:-:S04]  /*44b0*/  USEL UR6, UR6, URZ, UP0 ;  /* 0x0000003f06067287 */ /* 0x000fc80008000000 */
[----:B------:R-:W-:Y:S01]  /*44c0*/  LOP3.LUT R10, R10, UR7, RZ, 0x3c, !PT ;  /* 0x000000070a0a7c12 */ /* 0x000fe2000f8e3cff */
        /* <DEDUP_REMOVED lines=40> */
[----:B------:R-:W-:Y:S05]  /*4750*/  @!P3 BRA `(.L_x_26) ;  /* 0x000000000004b947 */ /* 0x000fea0003800000 */
[----:B------:R-:W-:Y:S01]  /*4760*/  BPT.TRAP 0x1 ;  /* 0x000000040000795c */ /* 0x000fe20000300000 */
.L_x_26:
[----:B------:R-:W-:Y:S02]  /*4770*/  FMNMX R0, R152, R17, !PT ;  /* 0x0000001198007209 */ /* 0x000fe40007800000 */
[----:B------:R-:W-:Y:S02]  /*4780*/  FMNMX R18, R154, R19, !PT ;  /* 0x000000139a127209 */ /* 0x000fe40007800000 */
[----:B------:R-:W-:Y:S02]  /*4790*/  FMNMX R5, R153, R0, !PT ;  /* 0x0000000099057209 */ /* 0x000fe40007800000 */
[----:B------:R-:W-:Y:S02]  /*47a0*/  R2UR UR7, R16 ;  /* 0x00000000100772ca */ /* 0x000fe400000e0000 */
[----:B------:R-:W-:-:S04]  /*47b0*/  FMNMX R0, R156, R5, !PT ;  /* 0x000000059c007209 */ /* 0x000fc80007800000 */
[----:B------:R-:W-:-:S04]  /*47c0*/  FMNMX R5, R157, R0, !PT ;  /* 0x000000009d057209 */ /* 0x000fc80007800000 */
[----:B------:R-:W-:-:S03]  /*47d0*/  FMNMX R0, R160, R5, !PT ;  /* 0x00000005a0007209 */ /* 0x000fc60007800000 */
[----:B------:R-:W-:Y:S01]  /*47e0*/  ULEA UR7, UR6, UR7, 0x3 ;  /* 0x0000000706077291 */ /* 0x000fe2000f8e183f */
        /* <DEDUP_REMOVED lines=26> */
[----:B------:R-:W-:-:S05]  /*4990*/  FMNMX R5, R213, R0, !PT ;  /* 0x00000000d5057209 */ /* 0x000fca0007800000 */
[----:B------:R-:W1:Y:S02]  /*49a0*/  SHFL.BFLY PT, R0, R5, 0x1, 0x1f ;  /* 0x0c201f0005007f89 */ /* 0x000e6400000e0000 */
[----:B-1----:R-:W-:-:S05]  /*49b0*/  FMNMX R14, R5, R0, !PT ;  /* 0x00000000050e7209 */ /* 0x002fca0007800000 */
[----:B------:R-:W1:Y:S02]  /*49c0*/  SHFL.BFLY PT, R15, R14, 0x2, 0x1f ;  /* 0x0c401f000e0f7f89 */ /* 0x000e6400000e0000 */
[----:B-1----:R-:W-:Y:S02]  /*49d0*/  FMNMX R0, R14, R15, !PT ;  /* 0x0000000f0e007209 */ /* 0x002fe40007800000 */
[----:B------:R-:W-:Y:S02]  /*49e0*/  FMNMX R15, R155, R18, !PT ;  /* 0x000000129b0f7209 */ /* 0x000fe40007800000 */
[----:B------:R-:W-:Y:S02]  /*49f0*/  FSETP.NEU.AND P2, PT, R0, -INF , PT ;  /* 0xff8000000000780b */ /* 0x000fe40003f4d000 */
[----:B------:R-:W-:Y:S02]  /*4a00*/  FMNMX R18, R158, R15, !PT ;  /* 0x0000000f9e127209 */ /* 0x000fe40007800000 */
[----:B------:R-:W-:-:S02]  /*4a10*/  FSEL R20, R0, RZ, P2 ;  /* 0x000000ff00147208 */ /* 0x000fc40001000000 */
[----:B------:R-:W-:-:S03]  /*4a20*/  FMNMX R5, R159, R18, !PT ;  /* 0x000000129f057209 */ /* 0x000fc60007800000 */
[----:B------:R-:W-:Y:S01]  /*4a30*/  FMUL R21, R20, UR60 ;  /* 0x0000003c14157c20 */ /* 0x000fe20008400000 */
[----:B------:R-:W-:Y:S01]  /*4a40*/  FMNMX R18, R162, R5, !PT ;  /* 0x00000005a2127209 */ /* 0x000fe20007800000 */
[----:B------:R-:W-:Y:S02]  /*4a50*/  FADD R20, -R20, R17 ;  /* 0x0000001114147221 */ /* 0x000fe40000000100 */
[--C-:B------:R-:W-:Y:S01]  /*4a60*/  FFMA R152, R152, UR60, -R21.reuse ;  /* 0x0000003c98987c23 */ /* 0x100fe20008000815 */
[--C-:B------:R-:W-:Y:S01]  /*4a70*/  FFMA R153, R153, UR60, -R21.reuse ;  /* 0x0000003c99997c23 */ /* 0x100fe20008000815 */
[--C-:B------:R-:W-:Y:S01]  /*4a80*/  FFMA R15, R157, UR60, -R21.reuse ;  /* 0x0000003c9d0f7c23 */ /* 0x100fe20008000815 */
[--C-:B------:R-:W-:Y:S01]  /*4a90*/  FFMA R157, R161, UR60, -R21.reuse ;  /* 0x0000003ca19d7c23 */ /* 0x100fe20008000815 */
[--C-:B------:R-:W-:Y:S01]  /*4aa0*/  FFMA R14, R156, UR60, -R21.reuse ;  /* 0x0000003c9c0e7c23 */ /* 0x100fe20008000815 */
[----:B------:R-:W-:Y:S01]  /*4ab0*/  FSETP.GEU.AND P6, PT, R152, -126, PT ;  /* 0xc2fc00009800780b */ /* 0x000fe20003fce000 */
[--C-:B------:R-:W-:Y:S01]  /*4ac0*/  FFMA R164, R164, UR60, -R21.reuse ;  /* 0x0000003ca4a47c23 */ /* 0x100fe20008000815 */
[----:B------:R-:W-:Y:S01]  /*4ad0*/  FSETP.GEU.AND P3, PT, R153, -126, PT ;  /* 0xc2fc00009900780b */ /* 0x000fe20003f6e000 */
[--C-:B------:R-:W-:Y:S01]  /*4ae0*/  FFMA R160, R160, UR60, -R21.reuse ;  /* 0x0000003ca0a07c23 */ /* 0x100fe20008000815 */
[----:B------:R-:W-:Y:S01]  /*4af0*/  FSETP.GEU.AND P4, PT, R14, -126, PT ;  /* 0xc2fc00000e00780b */ /* 0x000fe20003f8e000 */
[--C-:B------:R-:W-:Y:S01]  /*4b00*/  FFMA R216, R172, UR60, -R21.reuse ;  /* 0x0000003cacd87c23 */ /* 0x100fe20008000815 */
[----:B------:R-:W-:Y:S01]  /*4b10*/  FSETP.GEU.AND P5, PT, R15, -126, PT ;  /* 0xc2fc00000f00780b */ /* 0x000fe20003fae000 */
[--C-:B------:R-:W-:Y:S01]  /*4b20*/  FFMA R161, R165, UR60, -R21.reuse ;  /* 0x0000003ca5a17c23 */ /* 0x100fe20008000815 */
[----:B------:R-:W-:Y:S01]  /*4b30*/  FMNMX R5, R163, R18, !PT ;  /* 0x00000012a3057209 */ /* 0x000fe20007800000 */
[--C-:B------:R-:W-:Y:S01]  /*4b40*/  FFMA R168, R168, UR60, -R21.reuse ;  /* 0x0000003ca8a87c23 */ /* 0x100fe20008000815 */
[----:B------:R-:W-:Y:S01]  /*4b50*/  FSETP.GEU.AND P2, PT, R160, -126, PT ;  /* 0xc2fc0000a000780b */ /* 0x000fe20003f4e000 */
[--C-:B------:R-:W-:Y:S01]  /*4b60*/  FFMA R165, R173, UR60, -R21.reuse ;  /* 0x0000003cada57c23 */ /* 0x100fe20008000815 */
[----:B------:R-:W-:Y:S01]  /*4b70*/  FMNMX R18, R166, R5, !PT ;  /* 0x00000005a6127209 */ /* 0x000fe20007800000 */
[----:B------:R-:W-:Y:S01]  /*4b80*/  @!P6 FMUL R152, R152, 0.5 ;  /* 0x3f0000009898e820 */ /* 0x000fe20000400000 */
[--C-:B------:R-:W-:Y:S01]  /*4b90*/  FFMA R169, R169, UR60, -R21.reuse ;  /* 0x0000003ca9a97c23 */ /* 0x100fe20008000815 */
[----:B------:R-:W-:Y:S01]  /*4ba0*/  @!P3 FMUL R153, R153, 0.5 ;  /* 0x3f0000009999b820 */ /* 0x000fe20000400000 */
[----:B------:R-:W-:Y:S01]  /*4bb0*/  FMNMX R5, R167, R18, !PT ;  /* 0x00000012a7057209 */ /* 0x000fe20007800000 */
[----:B------:R-:W1:Y:S01]  /*4bc0*/  MUFU.EX2 R222, R152 ;  /* 0x0000009800de7308 */ /* 0x000e620000000800 */
[----:B------:R-:W-:Y:S01]  /*4bd0*/  @!P4 FMUL R14, R14, 0.5 ;  /* 0x3f0000000e0ec820 */ /* 0x000fe20000400000 */
[----:B------:R-:W-:Y:S01]  /*4be0*/  @!P5 FMUL R15, R15, 0.5 ;  /* 0x3f0000000f0fd820 */ /* 0x000fe20000400000 */
[----:B------:R-:W-:Y:S01]  /*4bf0*/  FMNMX R18, R170, R5, !PT ;  /* 0x00000005aa127209 */ /* 0x000fe20007800000 */
[--C-:B------:R-:W-:Y:S01]  /*4c00*/  FFMA R181, R181, UR60, -R21.reuse ;  /* 0x0000003cb5b57c23 */ /* 0x100fe20008000815 */
[--C-:B------:R-:W-:Y:S01]  /*4c10*/  FFMA R176, R176, UR60, -R21.reuse ;  /* 0x0000003cb0b07c23 */ /* 0x100fe20008000815 */
[----:B------:R-:W-:Y:S01]  /*4c20*/  @!P2 FMUL R160, R160, 0.5 ;  /* 0x3f000000a0a0a820 */ /* 0x000fe20000400000 */
[----:B------:R-:W-:Y:S01]  /*4c30*/  FMNMX R5, R171, R18, !PT ;  /* 0x00000012ab057209 */ /* 0x000fe20007800000 */
[----:B------:R2:W3:Y:S01]  /*4c40*/  MUFU.EX2 R217, R153 ;  /* 0x0000009900d97308 */ /* 0x0004e20000000800 */
[--C-:B------:R-:W-:Y:S01]  /*4c50*/  FFMA R177, R177, UR60, -R21.reuse ;  /* 0x0000003cb1b17c23 */ /* 0x100fe20008000815 */
[--C-:B------:R-:W-:Y:S01]  /*4c60*/  FFMA R221, R184, UR60, -R21.reuse ;  /* 0x0000003cb8dd7c23 */ /* 0x100fe20008000815 */
[----:B------:R-:W-:Y:S01]  /*4c70*/  FMNMX R18, R174, R5, !PT ;  /* 0x00000005ae127209 */ /* 0x000fe20007800000 */
[--C-:B------:R-:W-:Y:S01]  /*4c80*/  FFMA R180, R180, UR60, -R21.reuse ;  /* 0x0000003cb4b47c23 */ /* 0x100fe20008000815 */
[--C-:B------:R-:W-:Y:S01]  /*4c90*/  FFMA R23, R192, UR60, -R21.reuse ;  /* 0x0000003cc0177c23 */ /* 0x100fe20008000815 */
[--C-:B------:R-:W-:Y:S01]  /*4ca0*/  FFMA R188, R188, UR60, -R21.reuse ;  /* 0x0000003cbcbc7c23 */ /* 0x100fe20008000815 */
[----:B------:R-:W-:Y:S01]  /*4cb0*/  FMNMX R5, R175, R18, !PT ;  /* 0x00000012af057209 */ /* 0x000fe20007800000 */
[----:B------:R-:W4:Y:S01]  /*4cc0*/  MUFU.EX2 R14, R14 ;  /* 0x0000000e000e7308 */ /* 0x000f220000000800 */
[----:B-1----:R-:W-:Y:S01]  /*4cd0*/  @!P6 FMUL R222, R222, R222 ;  /* 0x000000dededee220 */ /* 0x002fe20000400000 */
[----:B------:R-:W-:Y:S01]  /*4ce0*/  FSETP.GEU.AND P6, PT, R157, -126, PT ;  /* 0xc2fc00009d00780b */ /* 0x000fe20003fce000 */
[--C-:B------:R-:W-:Y:S01]  /*4cf0*/  FFMA R156, R200, UR60, -R21.reuse ;  /* 0x0000003cc89c7c23 */ /* 0x100fe20008000815 */
[----:B------:R-:W-:Y:S01]  /*4d00*/  FMNMX R18, R178, R5, !PT ;  /* 0x00000005b2127209 */ /* 0x000fe20007800000 */
[--C-:B--2---:R-:W-:Y:S01]  /*4d10*/  FFMA R153, R208, UR60, -R21.reuse ;  /* 0x0000003cd0997c23 */ /* 0x104fe20008000815 */
[----:B------:R-:W-:-:S02]  /*4d20*/  FFMA R212, R212, UR60, -R21 ;  /* 0x0000003cd4d47c23 */ /* 0x000fc40008000815 */
[----:B------:R-:W1:Y:S01]  /*4d30*/  MUFU.EX2 R15, R15 ;  /* 0x0000000f000f7308 */ /* 0x000e620000000800 */
[----:B---3--:R-:W-:Y:S01]  /*4d40*/  @!P3 FMUL R217, R217, R217 ;  /* 0x000000d9d9d9b220 */ /* 0x008fe20000400000 */
[----:B------:R-:W-:Y:S02]  /*4d50*/  FSETP.GEU.AND P3, PT, R164, -126, PT ;  /* 0xc2fc0000a400780b */ /* 0x000fe40003f6e000 */
[----:B------:R-:W-:-:S03]  /*4d60*/  FMNMX R5, R179, R18, !PT ;  /* 0x00000012b3057209 */ /* 0x000fc60007800000 */
[----:B------:R-:W-:Y:S01]  /*4d70*/  @!P6 FMUL R157, R157, 0.5 ;  /* 0x3f0000009d9de820 */ /* 0x000fe20000400000 */
[----:B------:R2:W3:Y:S01]  /*4d80*/  MUFU.EX2 R220, R160 ;  /* 0x000000a000dc7308 */ /* 0x0004e20000000800 */
[----:B----4-:R-:W-:Y:S01]  /*4d90*/  @!P4 FMUL R14, R14, R14 ;  /* 0x0000000e0e0ec220 */ /* 0x010fe20000400000 */
[----:B------:R-:W-:Y:S02]  /*4da0*/  FSETP.GEU.AND P4, PT, R161, -126, PT ;  /* 0xc2fc0000a100780b */ /* 0x000fe40003f8e000 */
[----:B------:R-:W-:-:S03]  /*4db0*/  FMNMX R18, R182, R5, !PT ;  /* 0x00000005b6127209 */ /* 0x000fc60007800000 */
[----:B------:R-:W-:Y:S01]  /*4dc0*/  @!P3 FMUL R164, R164, 0.5 ;  /* 0x3f000000a4a4b820 */ /* 0x000fe20000400000 */
[----:B------:R-:W4:Y:S01]  /*4dd0*/  MUFU.EX2 R157, R157 ;  /* 0x0000009d009d7308 */ /* 0x000f220000000800 */
[----:B-1----:R-:W-:Y:S01]  /*4de0*/  @!P5 FMUL R15, R15, R15 ;  /* 0x0000000f0f0fd220 */ /* 0x002fe20000400000 */
[----:B------:R-:W-:Y:S01]  /*4df0*/  FSETP.GEU.AND P5, PT, R168, -126, PT ;  /* 0xc2fc0000a800780b */ /* 0x000fe20003fae000 */
[--C-:B--2---:R-:W-:Y:S01]  /*4e00*/  FFMA R160, R193, UR60, -R21.reuse ;  /* 0x0000003cc1a07c23 */ /* 0x104fe20008000815 */
[----:B------:R-:W-:Y:S01]  /*4e10*/  FMNMX R5, R183, R18, !PT ;  /* 0x00000012b7057209 */ /* 0x000fe20007800000 */
[----:B------:R-:W-:Y:S02]  /*4e20*/  FFMA R193, R196, UR60, -R21 ;  /* 0x0000003cc4c17c23 */ /* 0x000fe40008000815 */
[----:B------:R-:W-:Y:S01]  /*4e30*/  @!P4 FMUL R161, R161, 0.5 ;  /* 0x3f000000a1a1c820 */ /* 0x000fe20000400000 */
[----:B------:R1:W2:Y:S01]  /*4e40*/  MUFU.EX2 R218, R164 ;  /* 0x000000a400da7308 */ /* 0x0002a20000000800 */
[----:B---3--:R-:W-:Y:S01]  /*4e50*/  @!P2 FMUL R220, R220, R220 ;  /* 0x000000dcdcdca220 */ /* 0x008fe20000400000 */
[----:B------:R-:W-:-:S02]  /*4e60*/  FSETP.GEU.AND P2, PT, R169, -126, PT ;  /* 0xc2fc0000a900780b */ /* 0x000fc40003f4e000 */
[----:B------:R-:W-:-:S03]  /*4e70*/  FMNMX R18, R186, R5, !PT ;  /* 0x00000005ba127209 */ /* 0x000fc60007800000 */
[----:B------:R-:W-:Y:S01]  /*4e80*/  @!P5 FMUL R168, R168, 0.5 ;  /* 0x3f000000a8a8d820 */ /* 0x000fe20000400000 */
[----:B------:R-:W3:Y:S01]  /*4e90*/  MUFU.EX2 R161, R161 ;  /* 0x000000a100a17308 */ /* 0x000ee20000000800 */
[----:B----4-:R-:W-:Y:S01]  /*4ea0*/  @!P6 FMUL R157, R157, R157 ;  /* 0x0000009d9d9de220 */ /* 0x010fe20000400000 */
[----:B------:R-:W-:Y:S01]  /*4eb0*/  FSETP.GEU.AND P6, PT, R216, -126, PT ;  /* 0xc2fc0000d800780b */ /* 0x000fe20003fce000 */
[--C-:B-1----:R-:W-:Y:S01]  /*4ec0*/  FFMA R164, R185, UR60, -R21.reuse ;  /* 0x0000003cb9a47c23 */ /* 0x102fe20008000815 */
[----:B------:R-:W-:Y:S01]  /*4ed0*/  FMNMX R5, R187, R18, !PT ;  /* 0x00000012bb057209 */ /* 0x000fe20007800000 */
[----:B------:R-:W-:Y:S02]  /*4ee0*/  FFMA R185, R201, UR60, -R21 ;  /* 0x0000003cc9b97c23 */ /* 0x000fe40008000815 */
[----:B------:R-:W-:Y:S01]  /*4ef0*/  @!P2 FMUL R169, R169, 0.5 ;  /* 0x3f000000a9a9a820 */ /* 0x000fe20000400000 */
[----:B------:R-:W1:Y:S01]  /*4f00*/  MUFU.EX2 R173, R168 ;  /* 0x000000a800ad7308 */ /* 0x000e620000000800 */
[----:B--2---:R-:W-:Y:S01]  /*4f10*/  @!P3 FMUL R218, R218, R218 ;  /* 0x000000dadadab220 */ /* 0x004fe20000400000 */
[----:B------:R-:W-:-:S02]  /*4f20*/  FSETP.GEU.AND P3, PT, R165, -126, PT ;  /* 0xc2fc0000a500780b */ /* 0x000fc40003f6e000 */
[----:B------:R-:W-:-:S03]  /*4f30*/  FMNMX R18, R190, R5, !PT ;  /* 0x00000005be127209 */ /* 0x000fc60007800000 */
[----:B------:R-:W-:Y:S01]  /*4f40*/  @!P6 FMUL R216, R216, 0.5 ;  /* 0x3f000000d8d8e820 */ /* 0x000fe20000400000 */
[----:B------:R-:W-:Y:S01]  /*4f50*/  FMNMX R5, R191, R18, !PT ;  /* 0x00000012bf057209 */ /* 0x000fe20007800000 */
[----:B------:R-:W2:Y:S01]  /*4f60*/  MUFU.EX2 R172, R169 ;  /* 0x000000a900ac7308 */ /* 0x000ea20000000800 */
[----:B---3--:R-:W-:Y:S01]  /*4f70*/  @!P4 FMUL R161, R161, R161 ;  /* 0x000000a1a1a1c220 */ /* 0x008fe20000400000 */
[----:B------:R-:W-:Y:S02]  /*4f80*/  FSETP.GEU.AND P4, PT, R176, -126, PT ;  /* 0xc2fc0000b000780b */ /* 0x000fe40003f8e000 */
[----:B------:R-:W-:Y:S02]  /*4f90*/  FMNMX R18, R194, R5, !PT ;  /* 0x00000005c2127209 */ /* 0x000fe40007800000 */
[----:B------:R-:W-:Y:S02]  /*4fa0*/  @!P3 FMUL R165, R165, 0.5 ;  /* 0x3f000000a5a5b820 */ /* 0x000fe40000400000 */
[----:B------:R-:W3:Y:S01]  /*4fb0*/  MUFU.EX2 R216, R216 ;  /* 0x000000d800d87308 */ /* 0x000ee20000000800 */
[----:B-1----:R-:W-:Y:S01]  /*4fc0*/  @!P5 FMUL R173, R173, R173 ;  /* 0x000000adadadd220 */ /* 0x002fe20000400000 */
[----:B------:R-:W-:-:S02]  /*4fd0*/  FSETP.GEU.AND P5, PT, R177, -126, PT ;  /* 0xc2fc0000b100780b */ /* 0x000fc40003fae000 */
[----:B------:R-:W-:-:S03]  /*4fe0*/  FMNMX R5, R195, R18, !PT ;  /* 0x00000012c3057209 */ /* 0x000fc60007800000 */
[----:B------:R-:W-:Y:S01]  /*4ff0*/  @!P4 FMUL R176, R176, 0.5 ;  /* 0x3f000000b0b0c820 */ /* 0x000fe20000400000 */
[----:B------:R-:W1:Y:S01]  /*5000*/  MUFU.EX2 R165, R165 ;  /* 0x000000a500a57308 */ /* 0x000e620000000800 */
[----:B------:R-:W-:Y:S01]  /*5010*/  FMNMX R18, R198, R5, !PT ;  /* 0x00000005c6127209 */ /* 0x000fe20007800000 */
[----:B--2---:R-:W-:Y:S01]  /*5020*/  @!P2 FMUL R172, R172, R172 ;  /* 0x000000acacaca220 */ /* 0x004fe20000400000 */
[----:B------:R-:W-:Y:S02]  /*5030*/  FSETP.GEU.AND P2, PT, R180, -126, PT ;  /* 0xc2fc0000b400780b */ /* 0x000fe40003f4e000 */
[----:B------:R-:W-:Y:S02]  /*5040*/  FMNMX R5, R199, R18, !PT ;  /* 0x00000012c7057209 */ /* 0x000fe40007800000 */
[----:B------:R-:W-:Y:S01]  /*5050*/  @!P5 FMUL R177, R177, 0.5 ;  /* 0x3f000000b1b1d820 */ /* 0x000fe20000400000 */
[----:B------:R-:W2:Y:S01]  /*5060*/  MUFU.EX2 R168, R176 ;  /* 0x000000b000a87308 */ /* 0x000ea20000000800 */
[----:B---3--:R-:W-:Y:S01]  /*5070*/  @!P6 FMUL R216, R216, R216 ;  /* 0x000000d8d8d8e220 */ /* 0x008fe20000400000 */
[----:B------:R-:W-:-:S02]  /*5080*/  FSETP.GEU.AND P6, PT, R181, -126, PT ;  /* 0xc2fc0000b500780b */ /* 0x000fc40003fce000 */
[----:B------:R-:W-:-:S04]  /*5090*/  FMNMX R18, R202, R5, !PT ;  /* 0x00000005ca127209 */ /* 0x000fc80007800000 */
[----:B------:R-:W-:Y:S01]  /*50a0*/  FMNMX R5, R203, R18, !PT ;  /* 0x00000012cb057209 */ /* 0x000fe20007800000 */
[----:B-1----:R-:W-:Y:S01]  /*50b0*/  @!P3 FMUL R165, R165, R165 ;  /* 0x000000a5a5a5b220 */ /* 0x002fe20000400000 */
[----:B------:R-:W-:Y:S01]  /*50c0*/  FSETP.GEU.AND P3, PT, R221, -126, PT ;  /* 0xc2fc0000dd00780b */ /* 0x000fe20003f6e000 */
[----:B------:R-:W1:Y:S01]  /*50d0*/  MUFU.EX2 R169, R177 ;  /* 0x000000b100a97308 */ /* 0x000e620000000800 */
[----:B------:R-:W-:Y:S01]  /*50e0*/  FMNMX R18, R206, R5, !PT ;  /* 0x00000005ce127209 */ /* 0x000fe20007800000 */
[----:B------:R-:W-:Y:S02]  /*50f0*/  @!P2 FMUL R180, R180, 0.5 ;  /* 0x3f000000b4b4a820 */ /* 0x000fe40000400000 */
[----:B------:R-:W-:Y:S01]  /*5100*/  @!P6 FMUL R181, R181, 0.5 ;  /* 0x3f000000b5b5e820 */ /* 0x000fe20000400000 */
[----:B------:R-:W-:Y:S01]  /*5110*/  FMNMX R5, R207, R18, !PT ;  /* 0x00000012cf057209 */ /* 0x000fe20007800000 */
[----:B--2---:R-:W-:Y:S01]  /*5120*/  @!P4 FMUL R168, R168, R168 ;  /* 0x000000a8a8a8c220 */ /* 0x004fe20000400000 */
[----:B------:R-:W-:Y:S01]  /*5130*/  FSETP.GEU.AND P4, PT, R164, -126, PT ;  /* 0xc2fc0000a400780b */ /* 0x000fe20003f8e000 */
[----:B------:R-:W2:Y:S01]  /*5140*/  MUFU.EX2 R184, R181 ;  /* 0x000000b500b87308 */ /* 0x000ea20000000800 */
[----:B------:R-:W-:-:S03]  /*5150*/  FMNMX R18, R210, R5, !PT ;  /* 0x00000005d2127209 */ /* 0x000fc60007800000 */
[----:B------:R-:W-:Y:S01]  /*5160*/  @!P3 FMUL R221, R221, 0.5 ;  /* 0x3f000000ddddb820 */ /* 0x000fe20000400000 */
[----:B------:R-:W-:Y:S01]  /*5170*/  FMNMX R5, R211, R18, !PT ;  /* 0x00000012d3057209 */ /* 0x000fe20007800000 */
[--C-:B------:R-:W-:Y:S01]  /*5180*/  FFMA R18, R189, UR60, -R21.reuse ;  /* 0x0000003cbd127c23 */ /* 0x100fe20008000815 */
[----:B------:R-:W-:Y:S01]  /*5190*/  FFMA R189, R205, UR60, -R21 ;  /* 0x0000003ccdbd7c23 */ /* 0x000fe20008000815 */
[----:B------:R-:W3:Y:S01]  /*51a0*/  MUFU.EX2 R223, R180 ;  /* 0x000000b400df7308 */ /* 0x000ee20000000800 */
[----:B-1----:R-:W-:Y:S01]  /*51b0*/  @!P5 FMUL R169, R169, R169 ;  /* 0x000000a9a9a9d220 */ /* 0x002fe20000400000 */
[----:B------:R-:W-:Y:S02]  /*51c0*/  FSETP.GEU.AND P5, PT, R188, -126, PT ;  /* 0xc2fc0000bc00780b */ /* 0x000fe40003fae000 */
[----:B------:R-:W-:Y:S01]  /*51d0*/  FMNMX R22, R214, R5, !PT ;  /* 0x00000005d6167209 */ /* 0x000fe20007800000 */
[----:B------:R-:W-:-:S03]  /*51e0*/  @!P4 FMUL R164, R164, 0.5 ;  /* 0x3f000000a4a4c820 */ /* 0x000fc60000400000 */
[----:B------:R-:W1:Y:S01]  /*51f0*/  MUFU.EX2 R221, R221 ;  /* 0x000000dd00dd7308 */ /* 0x000e620000000800 */
[----:B--2---:R-:W-:Y:S01]  /*5200*/  @!P6 FMUL R184, R184, R184 ;  /* 0x000000b8b8b8e220 */ /* 0x004fe20000400000 */
[----:B------:R-:W-:Y:S02]  /*5210*/  FSETP.GEU.AND P6, PT, R23, -126, PT ;  /* 0xc2fc00001700780b */ /* 0x000fe40003fce000 */
[----:B------:R-:W-:-:S03]  /*5220*/  FMNMX R22, R215, R22, !PT ;  /* 0x00000016d7167209 */ /* 0x000fc60007800000 */
[----:B------:R-:W-:Y:S01]  /*5230*/  @!P5 FMUL R188, R188, 0.5 ;  /* 0x3f000000bcbcd820 */ /* 0x000fe20000400000 */
[----:B------:R-:W2:Y:S01]  /*5240*/  MUFU.EX2 R164, R164 ;  /* 0x000000a400a47308 */ /* 0x000ea20000000800 */
[----:B------:R-:W4:Y:S01]  /*5250*/  SHFL.BFLY PT, R5, R22, 0x1, 0x1f ;  /* 0x0c201f0016057f89 */ /* 0x000f2200000e0000 */
[----:B---3--:R-:W-:Y:S01]  /*5260*/  @!P2 FMUL R223, R223, R223 ;  /* 0x000000dfdfdfa220 */ /* 0x008fe20000400000 */
[----:B------:R-:W-:-:S04]  /*5270*/  FSETP.GEU.AND P2, PT, R18, -126, PT ;  /* 0xc2fc00001200780b */ /* 0x000fc80003f4e000 */
[----:B------:R-:W-:Y:S01]  /*5280*/  @!P6 FMUL R23, R23, 0.5 ;  /* 0x3f0000001717e820 */ /* 0x000fe20000400000 */
[----:B------:R3:W5:Y:S01]  /*5290*/  MUFU.EX2 R219, R188 ;  /* 0x000000bc00db7308 */ /* 0x0007620000000800 */
[----:B-1----:R-:W-:Y:S01]  /*52a0*/  @!P3 FMUL R221, R221, R221 ;  /* 0x000000ddddddb220 */ /* 0x002fe20000400000 */
[----:B------:R-:W-:-:S03]  /*52b0*/  FSETP.GEU.AND P3, PT, R160, -126, PT ;  /* 0xc2fc0000a000780b */ /* 0x000fc60003f6e000 */
[----:B------:R-:W-:-:S03]  /*52c0*/  FADD R17, R222, R221 ;  /* 0x000000ddde117221 */ /* 0x000fc60000000000 */
[----:B------:R-:W1:Y:S01]  /*52d0*/  MUFU.EX2 R23, R23 ;  /* 0x0000001700177308 */ /* 0x000e620000000800 */
[----:B------:R-:W-:Y:S01]  /*52e0*/  @!P2 FMUL R18, R18, 0.5 ;  /* 0x3f0000001212a820 */ /* 0x000fe20000400000 */
[----:B---3--:R-:W-:Y:S01]  /*52f0*/  FFMA R188, R197, UR60, -R21 ;  /* 0x0000003cc5bc7c23 */ /* 0x008fe20008000815 */
[----:B--2---:R-:W-:Y:S01]  /*5300*/  @!P4 FMUL R164, R164, R164 ;  /* 0x000000a4a4a4c220 */ /* 0x004fe20000400000 */
[----:B------:R-:W-:-:S03]  /*5310*/  FSETP.GEU.AND P4, PT, R193, -126, PT ;  /* 0xc2fc0000c100780b */ /* 0x000fc60003f8e000 */
[----:B------:R-:W-:Y:S01]  /*5320*/  @!P3 FMUL R160, R160, 0.5 ;  /* 0x3f000000a0a0b820 */ /* 0x000fe20000400000 */
[----:B------:R-:W2:Y:S01]  /*5330*/  MUFU.EX2 R18, R18 ;  /* 0x0000001200127308 */ /* 0x000ea20000000800 */
[----:B-----5:R-:W-:Y:S01]  /*5340*/  @!P5 FMUL R219, R219, R219 ;  /* 0x000000dbdbdbd220 */ /* 0x020fe20000400000 */
[----:B------:R-:W-:Y:S02]  /*5350*/  FSETP.GEU.AND P5, PT, R188, -126, PT ;  /* 0xc2fc0000bc00780b */ /* 0x000fe40003fae000 */
[----:B----4-:R-:W-:Y:S01]  /*5360*/  FMNMX R5, R22, R5, !PT ;  /* 0x0000000516057209 */ /* 0x010fe20007800000 */
[----:B------:R-:W-:-:S03]  /*5370*/  FFMA R22, R204, UR60, -R21 ;  /* 0x0000003ccc167c23 */ /* 0x000fc60008000815 */
[----:B------:R-:W3:Y:S01]  /*5380*/  MUFU.EX2 R160, R160 ;  /* 0x000000a000a07308 */ /* 0x000ee20000000800 */
[----:B-1----:R-:W-:Y:S01]  /*5390*/  @!P6 FMUL R23, R23, R23 ;  /* 0x000000171717e220 */ /* 0x002fe20000400000 */
[----:B------:R-:W-:Y:S01]  /*53a0*/  FSETP.GEU.AND P6, PT, R185, -126, PT ;  /* 0xc2fc0000b900780b */ /* 0x000fe20003fce000 */
[----:B------:R-:W1:Y:S01]  /*53b0*/  SHFL.BFLY PT, R152, R5, 0x2, 0x1f ;  /* 0x0c401f0005987f89 */ /* 0x000e6200000e0000 */
[----:B------:R-:W-:-:S03]  /*53c0*/  @!P4 FMUL R193, R193, 0.5 ;  /* 0x3f000000c1c1c820 */ /* 0x000fc60000400000 */
[----:B------:R-:W-:Y:S01]  /*53d0*/  @!P5 FMUL R188, R188, 0.5 ;  /* 0x3f000000bcbcd820 */ /* 0x000fe20000400000 */
[----:B--2---:R-:W-:Y:S01]  /*53e0*/  @!P2 FMUL R18, R18, R18 ;  /* 0x000000121212a220 */ /* 0x004fe20000400000 */
[----:B------:R-:W-:Y:S01]  /*53f0*/  FSETP.GEU.AND P2, PT, R156, -126, PT ;  /* 0xc2fc00009c00780b */ /* 0x000fe20003f4e000 */
[----:B------:R-:W2:Y:S05]  /*5400*/  MUFU.EX2 R193, R193 ;  /* 0x000000c100c17308 */ /* 0x000eaa0000000800 */
[----:B------:R-:W-:Y:S01]  /*5410*/  @!P6 FMUL R185, R185, 0.5 ;  /* 0x3f000000b9b9e820 */ /* 0x000fe20000400000 */
[----:B---3--:R-:W-:Y:S01]  /*5420*/  @!P3 FMUL R160, R160, R160 ;  /* 0x000000a0a0a0b220 */ /* 0x008fe20000400000 */
[----:B------:R-:W-:Y:S01]  /*5430*/  FSETP.GEU.AND P3, PT, R22, -126, PT ;  /* 0xc2fc00001600780b */ /* 0x000fe20003f6e000 */
[----:B------:R-:W3:Y:S04]  /*5440*/  MUFU.EX2 R188, R188 ;  /* 0x000000bc00bc7308 */ /* 0x000ee80000000800 */
[----:B------:R-:W-:-:S04]  /*5450*/  @!P2 FMUL R156, R156, 0.5 ;  /* 0x3f0000009c9ca820 */ /* 0x000fc80000400000 */
[----:B------:R-:W4:Y:S01]  /*5460*/  MUFU.EX2 R185, R185 ;  /* 0x000000b900b97308 */ /* 0x000f220000000800 */
[----:B-1----:R-:W-:Y:S01]  /*5470*/  FMNMX R5, R5, R152, !PT ;  /* 0x0000009805057209 */ /* 0x002fe20007800000 */
[--C-:B------:R-:W-:Y:S01]  /*5480*/  FFMA R152, R209, UR60, -R21.reuse ;  /* 0x0000003cd1987c23 */ /* 0x100fe20008000815 */
[----:B--2---:R-:W-:Y:S01]  /*5490*/  @!P4 FMUL R193, R193, R193 ;  /* 0x000000c1c1c1c220 */ /* 0x004fe20000400000 */
[----:B------:R-:W-:Y:S01]  /*54a0*/  @!P3 FMUL R22, R22, 0.5 ;  /* 0x3f0000001616b820 */ /* 0x000fe20000400000 */
[----:B------:R-:W-:Y:S01]  /*54b0*/  FSETP.GEU.AND P4, PT, R189, -126, PT ;  /* 0xc2fc0000bd00780b */ /* 0x000fe20003f8e000 */
[----:B------:R-:W-:Y:S01]  /*54c0*/  FFMA R21, R213, UR60, -R21 ;  /* 0x0000003cd5157c23 */ /* 0x000fe20008000815 */
[----:B------:R-:W-:Y:S01]  /*54d0*/  FMUL R209, R20, UR60 ;  /* 0x0000003c14d17c20 */ /* 0x000fe20008400000 */
[----:B------:R-:W1:Y:S01]  /*54e0*/  MUFU.EX2 R156, R156 ;  /* 0x0000009c009c7308 */ /* 0x000e620000000800 */
[----:B---3--:R-:W-:Y:S01]  /*54f0*/  @!P5 FMUL R188, R188, R188 ;  /* 0x000000bcbcbcd220 */ /* 0x008fe20000400000 */
[----:B------:R-:W-:-:S06]  /*5500*/  FSETP.GEU.AND P5, PT, R153, -126, PT ;  /* 0xc2fc00009900780b */ /* 0x000fcc0003fae000 */
[----:B------:R-:W2:Y:S01]  /*5510*/  MUFU.EX2 R22, R22 ;  /* 0x0000001600167308 */ /* 0x000ea20000000800 */
[----:B----4-:R-:W-:Y:S01]  /*5520*/  @!P6 FMUL R185, R185, R185 ;  /* 0x000000b9b9b9e220 */ /* 0x010fe20000400000 */
[----:B------:R-:W-:Y:S01]  /*5530*/  FSETP.GEU.AND P6, PT, R152, -126, PT ;  /* 0xc2fc00009800780b */ /* 0x000fe20003fce000 */
[----:B------:R-:W-:-:S04]  /*5540*/  @!P4 FMUL R189, R189, 0.5 ;  /* 0x3f000000bdbdc820 */ /* 0x000fc80000400000 */
[----:B------:R-:W-:Y:S01]  /*5550*/  @!P5 FMUL R153, R153, 0.5 ;  /* 0x3f0000009999d820 */ /* 0x000fe20000400000 */
[----:B-1----:R-:W-:Y:S01]  /*5560*/  @!P2 FMUL R156, R156, R156 ;  /* 0x0000009c9c9ca220 */ /* 0x002fe20000400000 */
[C---:B------:R-:W-:Y:S01]  /*5570*/  FSETP.NEU.AND P2, PT, R5.reuse, -INF , PT ;  /* 0xff8000000500780b */ /* 0x040fe20003f4d000 */
[----:B------:R-:W1:Y:S03]  /*5580*/  MUFU.EX2 R189, R189 ;  /* 0x000000bd00bd7308 */ /* 0x000e660000000800 */
[----:B------:R-:W-:Y:S02]  /*5590*/  FSEL R176, R5, RZ, P2 ;  /* 0x000000ff05b07208 */ /* 0x000fe40001000000 */
[----:B------:R-:W-:Y:S01]  /*55a0*/  @!P6 FMUL R152, R152, 0.5 ;  /* 0x3f0000009898e820 */ /* 0x000fe20000400000 */
[----:B------:R-:W-:Y:S01]  /*55b0*/  FSETP.GEU.AND P2, PT, R212, -126, PT ;  /* 0xc2fc0000d400780b */ /* 0x000fe20003f4e000 */
[----:B--2---:R-:W-:Y:S01]  /*55c0*/  @!P3 FMUL R22, R22, R22 ;  /* 0x000000161616b220 */ /* 0x004fe20000400000 */
[----:B------:R-:W-:Y:S01]  /*55d0*/  FSETP.GEU.AND P3, PT, R21, -126, PT ;  /* 0xc2fc00001500780b */ /* 0x000fe20003f6e000 */
[----:B------:R-:W2:Y:S01]  /*55e0*/  MUFU.EX2 R153, R153 ;  /* 0x0000009900997308 */ /* 0x000ea20000000800 */
[C---:B------:R-:W-:Y:S01]  /*55f0*/  FMUL R177, R176.reuse, UR60 ;  /* 0x0000003cb0b17c20 */ /* 0x040fe20008400000 */
[----:B------:R-:W-:-:S03]  /*5600*/  FADD R176, -R176, R19 ;  /* 0x00000013b0b07221 */ /* 0x000fc60000000100 */
[--C-:B------:R-:W-:Y:S01]  /*5610*/  FFMA R180, R155, UR60, -R177.reuse ;  /* 0x0000003c9bb47c23 */ /* 0x100fe200080008b1 */
[--C-:B------:R-:W-:Y:S01]  /*5620*/  FFMA R155, R158, UR60, -R177.reuse ;  /* 0x0000003c9e9b7c23 */ /* 0x100fe200080008b1 */
[--C-:B------:R-:W-:Y:S01]  /*5630*/  FFMA R181, R154, UR60, -R177.reuse ;  /* 0x0000003c9ab57c23 */ /* 0x100fe200080008b1 */
[----:B------:R-:W3:Y:S01]  /*5640*/  MUFU.EX2 R152, R152 ;  /* 0x0000009800987308 */ /* 0x000ee20000000800 */
[----:B-1----:R-:W-:Y:S01]  /*5650*/  @!P4 FMUL R189, R189, R189 ;  /* 0x000000bdbdbdc220 */ /* 0x002fe20000400000 */
[--C-:B------:R-:W-:Y:S01]  /*5660*/  FFMA R196, R159, UR60, -R177.reuse ;  /* 0x0000003c9fc47c23 */ /* 0x100fe200080008b1 */
[--C-:B------:R-:W-:Y:S01]  /*5670*/  FFMA R159, R162, UR60, -R177.reuse ;  /* 0x0000003ca29f7c23 */ /* 0x100fe200080008b1 */
[----:B------:R-:W-:Y:S01]  /*5680*/  @!P3 FMUL R21, R21, 0.5 ;  /* 0x3f0000001515b820 */ /* 0x000fe20000400000 */
[----:B------:R-:W-:Y:S01]  /*5690*/  FSETP.GEU.AND P4, PT, R181, -126, PT ;  /* 0xc2fc0000b500780b */ /* 0x000fe20003f8e000 */
[----:B------:R-:W-:Y:S01]  /*56a0*/  @!P2 FMUL R212, R212, 0.5 ;  /* 0x3f000000d4d4a820 */ /* 0x000fe20000400000 */
[--C-:B------:R-:W-:Y:S01]  /*56b0*/  FFMA R162, R166, UR60, -R177.reuse ;  /* 0x0000003ca6a27c23 */ /* 0x100fe200080008b1 */
[--C-:B------:R-:W-:Y:S01]  /*56c0*/  FFMA R167, R167, UR60, -R177.reuse ;  /* 0x0000003ca7a77c23 */ /* 0x100fe200080008b1 */
[----:B--2---:R-:W-:Y:S01]  /*56d0*/  @!P5 FMUL R153, R153, R153 ;  /* 0x000000999999d220 */ /* 0x004fe20000400000 */
[----:B------:R-:W1:Y:S01]  /*56e0*/  MUFU.EX2 R21, R21 ;  /* 0x0000001500157308 */ /* 0x000e620000000800 */
[----:B------:R-:W-:Y:S01]  /*56f0*/  FSETP.GEU.AND P5, PT, R180, -126, PT ;  /* 0xc2fc0000b400780b */ /* 0x000fe20003fae000 */
[--C-:B------:R-:W-:Y:S01]  /*5700*/  FFMA R163, R163, UR60, -R177.reuse ;  /* 0x0000003ca3a37c23 */ /* 0x100fe200080008b1 */
[--C-:B------:R-:W-:Y:S01]  /*5710*/  FFMA R166, R170, UR60, -R177.reuse ;  /* 0x0000003caaa67c23 */ /* 0x100fe200080008b1 */
[--C-:B------:R-:W-:Y:S01]  /*5720*/  FFMA R170, R171, UR60, -R177.reuse ;  /* 0x0000003cabaa7c23 */ /* 0x100fe200080008b1 */
[--C-:B------:R-:W-:Y:S01]  /*5730*/  FFMA R204, R175, UR60, -R177.reuse ;  /* 0x0000003cafcc7c23 */ /* 0x100fe200080008b1 */
[--C-:B------:R-:W-:Y:S01]  /*5740*/  FFMA R178, R178, UR60, -R177.reuse ;  /* 0x0000003cb2b27c23 */ /* 0x100fe200080008b1 */
[----:B---3--:R-:W-:Y:S01]  /*5750*/  @!P6 FMUL R152, R152, R152 ;  /* 0x000000989898e220 */ /* 0x008fe20000400000 */
[----:B------:R-:W-:Y:S01]  /*5760*/  FSETP.GEU.AND P6, PT, R155, -126, PT ;  /* 0xc2fc00009b00780b */ /* 0x000fe20003fce000 */
[----:B------:R-:W2:Y:S01]  /*5770*/  MUFU.EX2 R154, R212 ;  /* 0x000000d4009a7308 */ /* 0x000ea20000000800 */
[----:B------:R-:W-:Y:S01]  /*5780*/  @!P4 FMUL R181, R181, 0.5 ;  /* 0x3f000000b5b5c820 */ /* 0x000fe20000400000 */
[--C-:B------:R-:W-:Y:S01]  /*5790*/  FFMA R174, R174, UR60, -R177.reuse ;  /* 0x0000003caeae7c23 */ /* 0x100fe200080008b1 */
[--C-:B------:R-:W-:Y:S01]  /*57a0*/  FFMA R171, R182, UR60, -R177.reuse ;  /* 0x0000003cb6ab7c23 */ /* 0x100fe200080008b1 */
[--C-:B------:R-:W-:Y:S01]  /*57b0*/  FFMA R187, R187, UR60, -R177.reuse ;  /* 0x0000003cbbbb7c23 */ /* 0x100fe200080008b1 */
[----:B------:R-:W-:Y:S01]  /*57c0*/  @!P5 FMUL R180, R180, 0.5 ;  /* 0x3f000000b4b4d820 */ /* 0x000fe20000400000 */
[--C-:B------:R-:W-:Y:S01]  /*57d0*/  FFMA R183, R183, UR60, -R177.reuse ;  /* 0x0000003cb7b77c23 */ /* 0x100fe200080008b1 */
[--C-:B------:R-:W-:Y:S01]  /*57e0*/  FFMA R186, R186, UR60, -R177.reuse ;  /* 0x0000003cbaba7c23 */ /* 0x100fe200080008b1 */
[----:B-1----:R-:W-:Y:S01]  /*57f0*/  @!P3 FMUL R21, R21, R21 ;  /* 0x000000151515b220 */ /* 0x002fe20000400000 */
[----:B------:R-:W-:Y:S01]  /*5800*/  FSETP.GEU.AND P3, PT, R159, -126, PT ;  /* 0xc2fc00009f00780b */ /* 0x000fe20003f6e000 */
[----:B------:R-:W1:Y:S01]  /*5810*/  MUFU.EX2 R158, R180 ;  /* 0x000000b4009e7308 */ /* 0x000e620000000800 */
[--C-:B------:R-:W-:Y:S01]  /*5820*/  FFMA R191, R191, UR60, -R177.reuse ;  /* 0x0000003cbfbf7c23 */ /* 0x100fe200080008b1 */
[----:B------:R-:W-:Y:S01]  /*5830*/  @!P6 FMUL R155, R155, 0.5 ;  /* 0x3f0000009b9be820 */ /* 0x000fe20000400000 */
[--C-:B------:R-:W-:Y:S01]  /*5840*/  FFMA R179, R179, UR60, -R177.reuse ;  /* 0x0000003cb3b37c23 */ /* 0x100fe200080008b1 */
[--C-:B------:R-:W-:Y:S01]  /*5850*/  FFMA R201, R195, UR60, -R177.reuse ;  /* 0x0000003cc3c97c23 */ /* 0x100fe200080008b1 */
[--C-:B------:R-:W-:Y:S01]  /*5860*/  FFMA R194, R194, UR60, -R177.reuse ;  /* 0x0000003cc2c27c23 */ /* 0x100fe200080008b1 */
[--C-:B------:R-:W-:Y:S01]  /*5870*/  FFMA R195, R198, UR60, -R177.reuse ;  /* 0x0000003cc6c37c23 */ /* 0x100fe200080008b1 */
[----:B--2---:R-:W-:Y:S01]  /*5880*/  @!P2 FMUL R154, R154, R154 ;  /* 0x0000009a9a9aa220 */ /* 0x004fe20000400000 */
[----:B------:R-:W2:Y:S01]  /*5890*/  MUFU.EX2 R155, R155 ;  /* 0x0000009b009b7308 */ /* 0x000ea20000000800 */
[----:B------:R-:W-:Y:S01]  /*58a0*/  FSETP.GEU.AND P2, PT, R196, -126, PT ;  /* 0xc2fc0000c400780b */ /* 0x000fe20003f4e000 */
[--C-:B------:R-:W-:Y:S01]  /*58b0*/  FFMA R192, R202, UR60, -R177.reuse ;  /* 0x0000003ccac07c23 */ /* 0x100fe200080008b1 */
[--C-:B------:R-:W-:Y:S01]  /*58c0*/  FFMA R190, R190, UR60, -R177.reuse ;  /* 0x0000003cbebe7c23 */ /* 0x100fe200080008b1 */
[----:B------:R-:W-:Y:S01]  /*58d0*/  @!P3 FMUL R159, R159, 0.5 ;  /* 0x3f0000009f9fb820 */ /* 0x000fe20000400000 */
[--C-:B------:R-:W-:Y:S01]  /*58e0*/  FFMA R198, R199, UR60, -R177.reuse ;  /* 0x0000003cc7c67c23 */ /* 0x100fe200080008b1 */
[--C-:B------:R-:W-:Y:S01]  /*58f0*/  FFMA R199, R203, UR60, -R177.reuse ;  /* 0x0000003ccbc77c23 */ /* 0x100fe200080008b1 */
[--C-:B------:R-:W-:Y:S01]  /*5900*/  FFMA R203, R210, UR60, -R177.reuse ;  /* 0x0000003cd2cb7c23 */ /* 0x100fe200080008b1 */
[----:B------:R-:W3:Y:S01]  /*5910*/  MUFU.EX2 R181, R181 ;  /* 0x000000b500b57308 */ /* 0x000ee20000000800 */
[----:B-1----:R-:W-:Y:S01]  /*5920*/  @!P5 FMUL R158, R158, R158 ;  /* 0x0000009e9e9ed220 */ /* 0x002fe20000400000 */
[----:B------:R-:W-:Y:S01]  /*5930*/  FSETP.GEU.AND P5, PT, R162, -126, PT ;  /* 0xc2fc0000a200780b */ /* 0x000fe20003fae000 */
[--C-:B------:R-:W-:Y:S01]  /*5940*/  FFMA R206, R206, UR60, -R177.reuse ;  /* 0x0000003ccece7c23 */ /* 0x100fe200080008b1 */
[--C-:B------:R-:W-:Y:S01]  /*5950*/  FFMA R202, R211, UR60, -R177.reuse ;  /* 0x0000003cd3ca7c23 */ /* 0x100fe200080008b1 */
[--C-:B------:R-:W-:Y:S01]  /*5960*/  FFMA R205, R207, UR60, -R177.reuse ;  /* 0x0000003ccfcd7c23 */ /* 0x100fe200080008b1 */
[----:B------:R-:W-:Y:S01]  /*5970*/  @!P2 FMUL R196, R196, 0.5 ;  /* 0x3f000000c4c4a820 */ /* 0x000fe20000400000 */
[--C-:B------:R-:W-:Y:S01]  /*5980*/  FFMA R19, R215, UR60, -R177.reuse ;  /* 0x0000003cd7137c23 */ /* 0x100fe200080008b1 */
[----:B------:R-:W1:Y:S01]  /*5990*/  MUFU.EX2 R159, R159 ;  /* 0x0000009f009f7308 */ /* 0x000e620000000800 */
[----:B--2---:R-:W-:Y:S01]  /*59a0*/  @!P6 FMUL R155, R155, R155 ;  /* 0x0000009b9b9be220 */ /* 0x004fe20000400000 */
[----:B------:R-:W-:Y:S01]  /*59b0*/  FSETP.GEU.AND P6, PT, R167, -126, PT ;  /* 0xc2fc0000a700780b */ /* 0x000fe20003fce000 */
[----:B------:R-:W-:Y:S01]  /*59c0*/  FFMA R214, R214, UR60, -R177 ;  /* 0x0000003cd6d67c23 */ /* 0x000fe200080008b1 */
[----:B------:R-:W-:Y:S01]  /*59d0*/  FADD R177, R217, R164 ;  /* 0x000000a4d9b17221 */ /* 0x000fe20000000000 */
[----:B------:R-:W-:Y:S01]  /*59e0*/  FADD R180, R172, R185 ;  /* 0x000000b9acb47221 */ /* 0x000fe20000000000 */
[----:B------:R-:W-:Y:S01]  /*59f0*/  FADD R210, R184, R21 ;  /* 0x00000015b8d27221 */ /* 0x000fe20000000000 */
[----:B------:R-:W-:Y:S01]  /*5a00*/  @!P5 FMUL R162, R162, 0.5 ;  /* 0x3f000000a2a2d820 */ /* 0x000fe20000400000 */
[----:B------:R-:W2:Y:S01]  /*5a10*/  MUFU.EX2 R196, R196 ;  /* 0x000000c400c47308 */ /* 0x000ea20000000800 */
[----:B---3--:R-:W-:Y:S01]  /*5a20*/  @!P4 FMUL R181, R181, R181 ;  /* 0x000000b5b5b5c220 */ /* 0x008fe20000400000 */
[----:B------:R-:W-:Y:S01]  /*5a30*/  FSETP.GEU.AND P4, PT, R163, -126, PT ;  /* 0xc2fc0000a300780b */ /* 0x000fe20003f8e000 */
[----:B------:R-:W-:Y:S01]  /*5a40*/  FADD R177, R177, R180 ;  /* 0x000000b4b1b17221 */ /* 0x000fe20000000000 */
[----:B------:R-:W-:Y:S01]  /*5a50*/  FADD R180, R218, R193 ;  /* 0x000000c1dab47221 */ /* 0x000fe20000000000 */
[----:B------:R-:W-:Y:S01]  /*5a60*/  FMUL R215, R176, UR60 ;  /* 0x0000003cb0d77c20 */ /* 0x000fe20008400000 */
[----:B------:R-:W-:Y:S01]  /*5a70*/  FADD R182, R216, R22 ;  /* 0x00000016d8b67221 */ /* 0x000fe20000000000 */
        /* <DEDUP_REMOVED lines=10> */
[----:B------:R-:W-:-:S05]  /*5b20*/  FSETP.GEU.AND P2, PT, R166, -126, PT ;  /* 0xc2fc0000a600780b */ /* 0x000fca0003f4e000 */
[----:B------:R-:W-:Y:S01]  /*5b30*/  @!P3 FMUL R170, R170, 0.5 ;  /* 0x3f000000aaaab820 */ /* 0x000fe20000400000 */
[----:B------:R-:W2:Y:S01]  /*5b40*/  MUFU.EX2 R200, R163 ;  /* 0x000000a300c87308 */ /* 0x000ea20000000800 */
[----:B---3--:R-:W-:Y:S01]  /*5b50*/  @!P5 FMUL R162, R162, R162 ;  /* 0x000000a2a2a2d220 */ /* 0x008fe20000400000 */
[----:B------:R-:W-:-:S05]  /*5b60*/  FSETP.GEU.AND P5, PT, R204, -126, PT ;  /* 0xc2fc0000cc00780b */ /* 0x000fca0003fae000 */
[----:B------:R-:W-:Y:S01]  /*5b70*/  @!P2 FMUL R166, R166, 0.5 ;  /* 0x3f000000a6a6a820 */ /* 0x000fe20000400000 */
[----:B------:R-:W3:Y:S01]  /*5b80*/  MUFU.EX2 R170, R170 ;  /* 0x000000aa00aa7308 */ /* 0x000ee20000000800 */
[----:B-1----:R-:W-:Y:S01]  /*5b90*/  @!P6 FMUL R167, R167, R167 ;  /* 0x000000a7a7a7e220 */ /* 0x002fe20000400000 */
[----:B------:R-:W-:-:S05]  /*5ba0*/  FSETP.GEU.AND P6, PT, R178, -126, PT ;  /* 0xc2fc0000b200780b */ /* 0x000fca0003fce000 */
        /* <DEDUP_REMOVED lines=9> */
[----:B------:R3:W4:Y:S01]  /*5c40*/  MUFU.EX2 R166, R178 ;  /* 0x000000b200a67308 */ /* 0x0007220000000800 */
[----:B-1----:R-:W-:Y:S01]  /*5c50*/  @!P2 FMUL R163, R163, R163 ;  /* 0x000000a3a3a3a220 */ /* 0x002fe20000400000 */
[----:B------:R-:W-:-:S05]  /*5c60*/  FSETP.GEU.AND P2, PT, R179, -126, PT ;  /* 0xc2fc0000b300780b */ /* 0x000fca0003f4e000 */
[----:B------:R-:W-:Y:S01]  /*5c70*/  @!P3 FMUL R171, R171, 0.5 ;  /* 0x3f000000ababb820 */ /* 0x000fe20000400000 */
[----:B------:R1:W5:Y:S01]  /*5c80*/  MUFU.EX2 R175, R174 ;  /* 0x000000ae00af7308 */ /* 0x0003620000000800 */
[----:B--2---:R-:W-:Y:S01]  /*5c90*/  @!P5 FMUL R204, R204, R204 ;  /* 0x000000ccccccd220 */ /* 0x004fe20000400000 */
[----:B------:R-:W-:Y:S01]  /*5ca0*/  FSETP.GEU.AND P5, PT, R186, -126, PT ;  /* 0xc2fc0000ba00780b */ /* 0x000fe20003fae000 */
[----:B---3--:R-:W-:Y:S01]  /*5cb0*/  FADD R178, R157, R160 ;  /* 0x000000a09db27221 */ /* 0x008fe20000000000 */
[----:B------:R-:W-:-:S03]  /*5cc0*/  F2FP.BF16.F32.PACK_AB R160, R160, R23 ;  /* 0x00000017a0a0723e */ /* 0x000fc600000010ff */
[----:B------:R-:W-:Y:S01]  /*5cd0*/  @!P2 FMUL R179, R179, 0.5 ;  /* 0x3f000000b3b3a820 */ /* 0x000fe20000400000 */
[----:B------:R-:W2:Y:S01]  /*5ce0*/  MUFU.EX2 R171, R171 ;  /* 0x000000ab00ab7308 */ /* 0x000ea20000000800 */
[----:B----4-:R-:W-:Y:S01]  /*5cf0*/  @!P6 FMUL R166, R166, R166 ;  /* 0x000000a6a6a6e220 */ /* 0x010fe20000400000 */
[----:B------:R-:W-:Y:S01]  /*5d00*/  FSETP.GEU.AND P6, PT, R187, -126, PT ;  /* 0xc2fc0000bb00780b */ /* 0x000fe20003fce000 */
[----:B-1----:R-:W-:Y:S01]  /*5d10*/  FADD R174, R173, R156 ;  /* 0x0000009cadae7221 */ /* 0x002fe20000000000 */
[----:B------:R-:W-:Y:S02]  /*5d20*/  F2FP.BF16.F32.PACK_AB R173, R170, R163 ;  /* 0x000000a3aaad723e */ /* 0x000fe400000010ff */
[----:B------:R-:W-:Y:S01]  /*5d30*/  F2FP.BF16.F32.PACK_AB R156, R185, R156 ;  /* 0x0000009cb99c723e */ /* 0x000fe200000010ff */
[----:B------:R-:W-:Y:S01]  /*5d40*/  @!P5 FMUL R186, R186, 0.5 ;  /* 0x3f000000babad820 */ /* 0x000fe20000400000 */
[----:B------:R1:W3:Y:S01]  /*5d50*/  MUFU.EX2 R197, R179 ;  /* 0x000000b300c57308 */ /* 0x0002e20000000800 */
[----:B-----5:R-:W-:Y:S01]  /*5d60*/  @!P4 FMUL R175, R175, R175 ;  /* 0x000000afafafc220 */ /* 0x020fe20000400000 */
[----:B------:R-:W-:Y:S01]  /*5d70*/  FSETP.GEU.AND P4, PT, R183, -126, PT ;  /* 0xc2fc0000b700780b */ /* 0x000fe20003f8e000 */
[----:B------:R-:W-:Y:S01]  /*5d80*/  FADD R17, R17, R174 ;  /* 0x000000ae11117221 */ /* 0x000fe20000000000 */
[----:B------:R-:W-:-:S03]  /*5d90*/  FADD R174, R220, R23 ;  /* 0x00000017dcae7221 */ /* 0x000fc60000000000 */
[----:B------:R-:W-:Y:S01]  /*5da0*/  @!P6 FMUL R187, R187, 0.5 ;  /* 0x3f000000bbbbe820 */ /* 0x000fe20000400000 */
[----:B------:R-:W4:Y:S01]  /*5db0*/  MUFU.EX2 R186, R186 ;  /* 0x000000ba00ba7308 */ /* 0x000f220000000800 */
[----:B--2---:R-:W-:Y:S01]  /*5dc0*/  @!P3 FMUL R171, R171, R171 ;  /* 0x000000abababb220 */ /* 0x004fe20000400000 */
[----:B------:R-:W-:Y:S01]  /*5dd0*/  FSETP.GEU.AND P3, PT, R191, -126, PT ;  /* 0xc2fc0000bf00780b */ /* 0x000fe20003f6e000 */
[----:B-1----:R-:W-:Y:S01]  /*5de0*/  FADD R179, R168, R153 ;  /* 0x00000099a8b37221 */ /* 0x002fe20000000000 */
[----:B------:R-:W-:-:S03]  /*5df0*/  F2FP.BF16.F32.PACK_AB R168, R169, R168 ;  /* 0x000000a8a9a8723e */ /* 0x000fc600000010ff */
[----:B------:R-:W-:Y:S01]  /*5e00*/  @!P4 FMUL R183, R183, 0.5 ;  /* 0x3f000000b7b7c820 */ /* 0x000fe20000400000 */
[----:B------:R-:W1:Y:S01]  /*5e10*/  MUFU.EX2 R187, R187 ;  /* 0x000000bb00bb7308 */ /* 0x000e620000000800 */
[----:B---3--:R-:W-:Y:S01]  /*5e20*/  @!P2 FMUL R197, R197, R197 ;  /* 0x000000c5c5c5a220 */ /* 0x008fe20000400000 */
[----:B------:R-:W-:Y:S01]  /*5e30*/  FSETP.GEU.AND P2, PT, R190, -126, PT ;  /* 0xc2fc0000be00780b */ /* 0x000fe20003f4e000 */
[----:B------:R-:W-:Y:S01]  /*5e40*/  FADD R174, R174, R179 ;  /* 0x000000b3aeae7221 */ /* 0x000fe20000000000 */
[----:B------:R-:W-:-:S03]  /*5e50*/  FADD R179, R14, R219 ;  /* 0x000000db0eb37221 */ /* 0x000fc60000000000 */
[----:B------:R-:W-:Y:S01]  /*5e60*/  @!P3 FMUL R191, R191, 0.5 ;  /* 0x3f000000bfbfb820 */ /* 0x000fe20000400000 */
[----:B------:R2:W3:Y:S01]  /*5e70*/  MUFU.EX2 R208, R183 ;  /* 0x000000b700d07308 */ /* 0x0004e20000000800 */
        /* <DEDUP_REMOVED lines=26> */
[----:B------:R-:W-:Y:S01]  /*6020*/  FADD R183, R161, R188 ;  /* 0x000000bca1b77221 */ /* 0x000fe20000000000 */
[----:B------:R-:W-:Y:S01]  /*6030*/  FADD R177, R177, R178 ;  /* 0x000000b2b1b17221 */ /* 0x000fe20000000000 */
[----:B------:R-:W-:Y:S01]  /*6040*/  F2FP.BF16.F32.PACK_AB R178, R161, R218 ;  /* 0x000000daa1b2723e */ /* 0x000fe200000010ff */
[----:B------:R-:W-:Y:S01]  /*6050*/  @!P4 FMUL R194, R194, 0.5 ;  /* 0x3f000000c2c2c820 */ /* 0x000fe20000400000 */
[----:B------:R-:W3:Y:S01]  /*6060*/  MUFU.EX2 R195, R195 ;  /* 0x000000c300c37308 */ /* 0x000ee20000000800 */
[----:B-1----:R-:W-:Y:S01]  /*6070*/  @!P2 FMUL R190, R190, R190 ;  /* 0x000000bebebea220 */ /* 0x002fe20000400000 */
[----:B------:R-:W-:Y:S01]  /*6080*/  FSETP.GEU.AND P2, PT, R198, -126, PT ;  /* 0xc2fc0000c600780b */ /* 0x000fe20003f4e000 */
[----:B------:R-:W-:Y:S01]  /*6090*/  FADD R183, R183, R210 ;  /* 0x000000d2b7b77221 */ /* 0x000fe20000000000 */
[----:B------:R-:W-:Y:S01]  /*60a0*/  FADD R180, R179, R180 ;  /* 0x000000b4b3b47221 */ /* 0x000fe20000000000 */
[----:B------:R-:W-:-:S02]  /*60b0*/  F2FP.BF16.F32.PACK_AB R179, R167, R162 ;  /* 0x000000a2a7b3723e */ /* 0x000fc400000010ff */
[----:B------:R-:W-:Y:S01]  /*60c0*/  @!P3 FMUL R192, R192, 0.5 ;  /* 0x3f000000c0c0b820 */ /* 0x000fe20000400000 */
[----:B------:R-:W1:Y:S01]  /*60d0*/  MUFU.EX2 R194, R194 ;  /* 0x000000c200c27308 */ /* 0x000e620000000800 */
[----:B--2---:R-:W-:Y:S01]  /*60e0*/  @!P5 FMUL R201, R201, R201 ;  /* 0x000000c9c9c9d220 */ /* 0x004fe20000400000 */
[----:B------:R-:W-:Y:S01]  /*60f0*/  FSETP.GEU.AND P5, PT, R206, -126, PT ;  /* 0xc2fc0000ce00780b */ /* 0x000fe20003fae000 */
[----:B------:R-:W-:Y:S01]  /*6100*/  FADD R182, R182, R183 ;  /* 0x000000b7b6b67221 */ /* 0x000fe20000000000 */
[----:B------:R-:W-:Y:S01]  /*6110*/  FADD R17, R17, R180 ;  /* 0x000000b411117221 */ /* 0x000fe20000000000 */
[----:B------:R-:W-:Y:S02]  /*6120*/  F2FP.BF16.F32.PACK_AB R169, R197, R166 ;  /* 0x000000a6c5a9723e */ /* 0x000fe400000010ff */
[----:B------:R-:W-:Y:S01]  /*6130*/  @!P2 FMUL R198, R198, 0.5 ;  /* 0x3f000000c6c6a820 */ /* 0x000fe20000400000 */
[----:B------:R-:W2:Y:S01]  /*6140*/  MUFU.EX2 R192, R192 ;  /* 0x000000c000c07308 */ /* 0x000ea20000000800 */
[----:B---3--:R-:W-:Y:S01]  /*6150*/  @!P6 FMUL R195, R195, R195 ;  /* 0x000000c3c3c3e220 */ /* 0x008fe20000400000 */
[----:B------:R-:W-:Y:S01]  /*6160*/  FSETP.GEU.AND P6, PT, R203, -126, PT ;  /* 0xc2fc0000cb00780b */ /* 0x000fe20003fce000 */
[----:B------:R-:W-:Y:S01]  /*6170*/  FADD R182, R177, R182 ;  /* 0x000000b6b1b67221 */ /* 0x000fe20000000000 */
[----:B------:R-:W-:-:S02]  /*6180*/  F2FP.BF16.F32.PACK_AB R177, R200, R159 ;  /* 0x0000009fc8b1723e */ /* 0x000fc400000010ff */
[----:B------:R-:W-:Y:S01]  /*6190*/  F2FP.BF16.F32.PACK_AB R152, R152, R153 ;  /* 0x000000999898723e */ /* 0x000fe200000010ff */
[----:B------:R-:W-:Y:S01]  /*61a0*/  @!P5 FMUL R206, R206, 0.5 ;  /* 0x3f000000ceced820 */ /* 0x000fe20000400000 */
[----:B------:R-:W3:Y:S01]  /*61b0*/  MUFU.EX2 R198, R198 ;  /* 0x000000c600c67308 */ /* 0x000ee20000000800 */
[----:B-1----:R-:W-:Y:S01]  /*61c0*/  @!P4 FMUL R194, R194, R194 ;  /* 0x000000c2c2c2c220 */ /* 0x002fe20000400000 */
[----:B------:R-:W-:Y:S01]  /*61d0*/  FSETP.GEU.AND P4, PT, R199, -126, PT ;  /* 0xc2fc0000c700780b */ /* 0x000fe20003f8e000 */
[----:B------:R-:W-:Y:S01]  /*61e0*/  FADD R17, R17, R182 ;  /* 0x000000b611117221 */ /* 0x000fe20000000000 */
[----:B------:R-:W-:Y:S01]  /*61f0*/  F2FP.BF16.F32.PACK_AB R180, R217, R222 ;  /* 0x000000ded9b4723e */ /* 0x000fe200000010ff */
[----:B------:R-:W-:Y:S01]  /*6200*/  FADD R210, R159, R194 ;  /* 0x000000c29fd27221 */ /* 0x000fe20000000000 */
[----:B------:R-:W-:Y:S01]  /*6210*/  F2FP.BF16.F32.PACK_AB R182, R15, R14 ;  /* 0x0000000e0fb6723e */ /* 0x000fe200000010ff */
[----:B------:R-:W-:Y:S01]  /*6220*/  @!P6 FMUL R203, R203, 0.5 ;  /* 0x3f000000cbcbe820 */ /* 0x000fe20000400000 */
[----:B------:R-:W1:Y:S01]  /*6230*/  MUFU.EX2 R206, R206 ;  /* 0x000000ce00ce7308 */ /* 0x000e620000000800 */
[----:B--2---:R-:W-:Y:S01]  /*6240*/  @!P3 FMUL R192, R192, R192 ;  /* 0x000000c0c0c0b220 */ /* 0x004fe20000400000 */
[----:B------:R-:W-:-:S02]  /*6250*/  FSETP.GEU.AND P3, PT, R202, -126, PT ;  /* 0xc2fc0000ca00780b */ /* 0x000fc40003f6e000 */
[----:B------:R-:W-:Y:S01]  /*6260*/  F2FP.BF16.F32.PACK_AB R183, R196, R155 ;  /* 0x0000009bc4b7723e */ /* 0x000fe200000010ff */
[----:B------:R-:W-:Y:S01]  /*6270*/  FADD R212, R163, R192 ;  /* 0x000000c0a3d47221 */ /* 0x000fe20000000000 */
[----:B------:R-:W-:Y:S01]  /*6280*/  F2FP.BF16.F32.PACK_AB R165, R187, R186 ;  /* 0x000000babba5723e */ /* 0x000fe200000010ff */
[----:B------:R-:W-:Y:S01]  /*6290*/  @!P4 FMUL R199, R199, 0.5 ;  /* 0x3f000000c7c7c820 */ /* 0x000fe20000400000 */
[----:B------:R-:W2:Y:S01]  /*62a0*/  MUFU.EX2 R203, R203 ;  /* 0x000000cb00cb7308 */ /* 0x000ea20000000800 */
[----:B---3--:R-:W-:Y:S01]  /*62b0*/  @!P2 FMUL R198, R198, R198 ;  /* 0x000000c6c6c6a220 */ /* 0x008fe20000400000 */
[----:B------:R-:W-:Y:S01]  /*62c0*/  FSETP.GEU.AND P2, PT, R215, -126, PT ;  /* 0xc2fc0000d700780b */ /* 0x000fe20003f4e000 */
[----:B------:R-:W-:Y:S01]  /*62d0*/  FADD R207, R207, R212 ;  /* 0x000000d4cfcf7221 */ /* 0x000fe20000000000 */
[----:B------:R-:W-:Y:S01]  /*62e0*/  FADD R212, R200, R201 ;  /* 0x000000c9c8d47221 */ /* 0x000fe20000000000 */
[----:B------:R-:W-:Y:S02]  /*62f0*/  F2FP.BF16.F32.PACK_AB R161, R201, R194 ;  /* 0x000000c2c9a1723e */ /* 0x000fe400000010ff */
[----:B------:R-:W-:Y:S01]  /*6300*/  @!P3 FMUL R202, R202, 0.5 ;  /* 0x3f000000cacab820 */ /* 0x000fe20000400000 */
[----:B------:R-:W3:Y:S01]  /*6310*/  MUFU.EX2 R199, R199 ;  /* 0x000000c700c77308 */ /* 0x000ee20000000800 */
[----:B-1----:R-:W-:Y:S01]  /*6320*/  @!P5 FMUL R206, R206, R206 ;  /* 0x000000cececed220 */ /* 0x002fe20000400000 */
[----:B------:R-:W-:-:S02]  /*6330*/  FSETP.GEU.AND P5, PT, R214, -126, PT ;  /* 0xc2fc0000d600780b */ /* 0x000fc40003fae000 */
[----:B------:R-:W-:Y:S01]  /*6340*/  F2FP.BF16.F32.PACK_AB R163, R198, R195 ;  /* 0x000000c3c6a3723e */ /* 0x000fe200000010ff */
[----:B------:R-:W-:Y:S01]  /*6350*/  FADD R176, R175, R206 ;  /* 0x000000ceafb07221 */ /* 0x000fe20000000000 */
[----:B------:R-:W-:Y:S01]  /*6360*/  F2FP.BF16.F32.PACK_AB R175, R204, R175 ;  /* 0x000000afccaf723e */ /* 0x000fe200000010ff */
[----:B------:R-:W-:Y:S01]  /*6370*/  @!P2 FMUL R215, R215, 0.5 ;  /* 0x3f000000d7d7a820 */ /* 0x000fe20000400000 */
[----:B------:R-:W1:Y:S01]  /*6380*/  MUFU.EX2 R202, R202 ;  /* 0x000000ca00ca7308 */ /* 0x000e620000000800 */
[----:B--2---:R-:W-:Y:S01]  /*6390*/  @!P6 FMUL R203, R203, R203 ;  /* 0x000000cbcbcbe220 */ /* 0x004fe20000400000 */
[----:B------:R-:W-:Y:S02]  /*63a0*/  FSETP.GEU.AND P6, PT, R19, -126, PT ;  /* 0xc2fc00001300780b */ /* 0x000fe40003fce000 */
[----:B------:R-:W-:Y:S01]  /*63b0*/  F2FP.BF16.F32.PACK_AB R158, R189, R22 ;  /* 0x00000016bd9e723e */ /* 0x000fe200000010ff */
[----:B------:R-:W-:Y:S01]  /*63c0*/  FADD R213, R166, R203 ;  /* 0x000000cba6d57221 */ /* 0x000fe20000000000 */
[----:B------:R-:W-:Y:S01]  /*63d0*/  F2FP.BF16.F32.PACK_AB R166, R18, R219 ;  /* 0x000000db12a6723e */ /* 0x000fe200000010ff */
[----:B------:R-:W-:Y:S01]  /*63e0*/  @!P5 FMUL R214, R214, 0.5 ;  /* 0x3f000000d6d6d820 */ /* 0x000fe20000400000 */
[----:B------:R-:W-:Y:S01]  /*63f0*/  F2FP.BF16.F32.PACK_AB R154, R21, R154 ;  /* 0x0000009a159a723e */ /* 0x000fe200000010ff */
[----:B---3--:R-:W-:Y:S01]  /*6400*/  @!P4 FMUL R199, R199, R199 ;  /* 0x000000c7c7c7c220 */ /* 0x008fe20000400000 */
[----:B------:R-:W-:Y:S01]  /*6410*/  FSETP.GEU.AND P4, PT, R205, -126, PT ;  /* 0xc2fc0000cd00780b */ /* 0x000fe20003f8e000 */
[----:B------:R2:W3:Y:S01]  /*6420*/  MUFU.EX2 R20, R214 ;  /* 0x000000d600147308 */ /* 0x0004e20000000800 */
[----:B------:R-:W-:Y:S01]  /*6430*/  FADD R210, R210, R213 ;  /* 0x000000d5d2d27221 */ /* 0x000fe20000000000 */
[----:B------:R-:W-:Y:S01]  /*6440*/  FADD R213, R155, R190 ;  /* 0x000000be9bd57221 */ /* 0x000fe20000000000 */
[----:B------:R-:W-:Y:S01]  /*6450*/  FADD R226, R170, R199 ;  /* 0x000000c7aae27221 */ /* 0x000fe20000000000 */
[----:B------:R-:W-:Y:S01]  /*6460*/  @!P6 FMUL R19, R19, 0.5 ;  /* 0x3f0000001313e820 */ /* 0x000fe20000400000 */
[----:B------:R-:W-:Y:S01]  /*6470*/  FADD R207, R207, R210 ;  /* 0x000000d2cfcf7221 */ /* 0x000fe20000000000 */
[----:B-1----:R-:W-:Y:S01]  /*6480*/  @!P3 FMUL R202, R202, R202 ;  /* 0x000000cacacab220 */ /* 0x002fe20000400000 */
[----:B------:R-:W-:Y:S01]  /*6490*/  FSETP.GEU.AND P3, PT, R209, -126, PT ;  /* 0xc2fc0000d100780b */ /* 0x000fe20003f6e000 */
[----:B------:R-:W-:Y:S01]  /*64a0*/  FADD R213, R213, R176 ;  /* 0x000000b0d5d57221 */ /* 0x000fe20000000000 */
[----:B------:R-:W-:Y:S01]  /*64b0*/  FADD R211, R211, R226 ;  /* 0x000000e2d3d37221 */ /* 0x000fe20000000000 */
[----:B------:R-:W1:Y:S01]  /*64c0*/  MUFU.EX2 R19, R19 ;  /* 0x0000001300137308 */ /* 0x000e620000000800 */
[----:B------:R-:W-:Y:S01]  /*64d0*/  FADD R227, R197, R202 ;  /* 0x000000cac5e37221 */ /* 0x000fe20000000000 */
[----:B------:R-:W-:Y:S01]  /*64e0*/  @!P4 FMUL R205, R205, 0.5 ;  /* 0x3f000000cdcdc820 */ /* 0x000fe20000400000 */
[----:B--2---:R-:W-:Y:S01]  /*64f0*/  FADD R214, R162, R195 ;  /* 0x000000c3a2d67221 */ /* 0x004fe20000000000 */
[----:B------:R-:W-:Y:S01]  /*6500*/  FADD R226, R196, R191 ;  /* 0x000000bfc4e27221 */ /* 0x000fe20000000000 */
[----:B------:R-:W-:Y:S01]  /*6510*/  FADD R212, R212, R227 ;  /* 0x000000e3d4d47221 */ /* 0x000fe20000000000 */
[----:B------:R-:W-:Y:S01]  /*6520*/  FADD R227, R167, R198 ;  /* 0x000000c6a7e37221 */ /* 0x000fe20000000000 */
[----:B---3--:R-:W-:Y:S01]  /*6530*/  @!P5 FMUL R20, R20, R20 ;  /* 0x000000141414d220 */ /* 0x008fe20000400000 */
[----:B------:R-:W2:Y:S01]  /*6540*/  MUFU.EX2 R205, R205 ;  /* 0x000000cd00cd7308 */ /* 0x000ea20000000800 */
[----:B------:R-:W-:Y:S01]  /*6550*/  FADD R211, R211, R212 ;  /* 0x000000d4d3d37221 */ /* 0x000fe20000000000 */
[----:B------:R-:W-:Y:S01]  /*6560*/  @!P3 FMUL R209, R209, 0.5 ;  /* 0x3f000000d1d1b820 */ /* 0x000fe20000400000 */
[----:B------:R-:W-:Y:S01]  /*6570*/  FADD R231, R171, R20 ;  /* 0x00000014abe77221 */ /* 0x000fe20000000000 */
[----:B------:R-:W-:-:S02]  /*6580*/  F2FP.BF16.F32.PACK_AB R170, R184, R223 ;  /* 0x000000dfb8aa723e */ /* 0x000fc400000010ff */
[----:B------:R-:W-:Y:S01]  /*6590*/  F2FP.BF16.F32.PACK_AB R171, R208, R171 ;  /* 0x000000abd0ab723e */ /* 0x000fe200000010ff */
[----:B------:R-:W-:Y:S01]  /*65a0*/  FADD R214, R214, R231 ;  /* 0x000000e7d6d67221 */ /* 0x000fe20000000000 */
[----:B------:R-:W3:Y:S01]  /*65b0*/  MUFU.EX2 R176, R209 ;  /* 0x000000d100b07308 */ /* 0x000ee20000000800 */
[----:B-1----:R-:W-:Y:S01]  /*65c0*/  @!P6 FMUL R19, R19, R19 ;  /* 0x000000131313e220 */ /* 0x002fe20000400000 */
[----:B------:R-:W-:Y:S01]  /*65d0*/  F2FP.BF16.F32.PACK_AB R167, R191, R190 ;  /* 0x000000bebfa7723e */ /* 0x000fe200000010ff */
[----:B------:R-:W-:Y:S01]  /*65e0*/  FADD R214, R213, R214 ;  /* 0x000000d6d5d67221 */ /* 0x000fe20000000000 */
[----:B------:R-:W-:Y:S01]  /*65f0*/  F2FP.BF16.F32.PACK_AB R162, R188, R193 ;  /* 0x000000c1bca2723e */ /* 0x000fe200000010ff */
[----:B------:R-:W-:Y:S01]  /*6600*/  FADD R228, R208, R19 ;  /* 0x00000013d0e47221 */ /* 0x000fe20000000000 */
[----:B------:R-:W-:Y:S01]  /*6610*/  F2FP.BF16.F32.PACK_AB R153, R202, R203 ;  /* 0x000000cbca99723e */ /* 0x000fe200000010ff */
[----:B------:R-:W-:Y:S01]  /*6620*/  FADD R207, R207, R214 ;  /* 0x000000d6cfcf7221 */ /* 0x000fe20000000000 */
[----:B------:R-:W1:Y:S01]  /*6630*/  MUFU.EX2 R209, R215 ;  /* 0x000000d700d17308 */ /* 0x000e620000000800 */
[----:B--2---:R-:W-:Y:S01]  /*6640*/  @!P4 FMUL R205, R205, R205 ;  /* 0x000000cdcdcdc220 */ /* 0x004fe20000400000 */
[----:B------:R-:W-:-:S03]  /*6650*/  FADD R227, R227, R228 ;  /* 0x000000e4e3e37221 */ /* 0x000fc60000000000 */
[----:B------:R-:W-:Y:S01]  /*6660*/  FADD R229, R204, R205 ;  /* 0x000000cdcce57221 */ /* 0x000fe20000000000 */
[----:B------:R-:W-:-:S03]  /*6670*/  F2FP.BF16.F32.PACK_AB R159, R205, R206 ;  /* 0x000000cecd9f723e */ /* 0x000fc600000010ff */
[----:B------:R-:W-:Y:S01]  /*6680*/  FADD R226, R226, R229 ;  /* 0x000000e5e2e27221 */ /* 0x000fe20000000000 */
[----:B---3--:R-:W-:-:S03]  /*6690*/  @!P3 FMUL R176, R176, R176 ;  /* 0x000000b0b0b0b220 */ /* 0x008fc60000400000 */
[----:B------:R-:W-:Y:S01]  /*66a0*/  FADD R226, R226, R227 ;  /* 0x000000e3e2e27221 */ /* 0x000fe20000000000 */
[----:B------:R-:W-:Y:S01]  /*66b0*/  FFMA R9, R176, R9, R17 ;  /* 0x00000009b0097223 */ /* 0x000fe20000000011 */
[----:B------:R-:W-:Y:S01]  /*66c0*/  SHF.L.U32 R17, R10, 0x1f, RZ ;  /* 0x0000001f0a117819 */ /* 0x000fe200000006ff */
[-C--:B------:R-:W-:Y:S01]  /*66d0*/  FMUL R24, R24, R176.reuse ;  /* 0x000000b018187220 */ /* 0x080fe20000400000 */
[----:B------:R-:W-:Y:S01]  /*66e0*/  FADD R226, R211, R226 ;  /* 0x000000e2d3e27221 */ /* 0x000fe20000000000 */
[----:B-1----:R-:W-:Y:S01]  /*66f0*/  @!P2 FMUL R209, R209, R209 ;  /* 0x000000d1d1d1a220 */ /* 0x002fe20000400000 */
[----:B------:R1:W2:Y:S01]  /*6700*/  SYNCS.PHASECHK.TRANS64.TRYWAIT P2, [UR7+0x60000], R17 ;  /* 0x06000011ff0075a7 */ /* 0x0002a20008040147 */
[-C--:B------:R-:W-:Y:S01]  /*6710*/  FMUL R25, R25, R176.reuse ;  /* 0x000000b019197220 */ /* 0x080fe20000400000 */
[----:B------:R-:W-:Y:S01]  /*6720*/  FADD R226, R207, R226 ;  /* 0x000000e2cfe27221 */ /* 0x000fe20000000000 */
[-C--:B------:R-:W-:Y:S01]  /*6730*/  FMUL R28, R28, R176.reuse ;  /* 0x000000b01c1c7220 */ /* 0x080fe20000400000 */
        /* <DEDUP_REMOVED lines=60> */
[----:B------:R-:W-:Y:S01]  /*6b00*/  FMUL R149, R149, R176 ;  /* 0x000000b095957220 */ /* 0x000fe20000400000 */
[----:B------:R-:W-:Y:S01]  /*6b10*/  F2FP.BF16.F32.PACK_AB R176, R157, R220 ;  /* 0x000000dc9db0723e */ /* 0x000fe200000010ff */
[----:B------:R-:W-:Y:S01]  /*6b20*/  FFMA R8, R209, R8, R226 ;  /* 0x00000008d1087223 */ /* 0x000fe200000000e2 */
        /* <DEDUP_REMOVED lines=65> */
[----:B-12---:R-:W-:Y:S06]  /*6f40*/  @!P0 BRA `(.L_x_27) ;  /* 0x0000000000048947 */ /* 0x006fec0003800000 */
[----:B------:R-:W-:Y:S01]  /*6f50*/  BPT.TRAP 0x1 ;  /* 0x000000040000795c */ /* 0x000fe20000300000 */
.L_x_27:
[----:B------:R-:W-:Y:S05]  /*6f60*/  @P2 BRA `(.L_x_28) ;  /* 0x0000000000082947 */ /* 0x000fea0003800000 */
[----:B------:R-:W1:Y:S02]  /*6f70*/  SYNCS.PHASECHK.TRANS64.TRYWAIT P2, [UR7+0x60000], R17 ;  /* 0x06000011ff0075a7 */ /* 0x000e640008040147 */
[----:B-1----:R-:W-:Y:S05]  /*6f80*/  @!P2 BRA `(.L_x_29) ;  /* 0x0000004800f8a947 */ /* 0x002fea0003800000 */
.L_x_28:
[----:B------:R-:W-:Y:S01]  /*6f90*/  R2UR UR7, R7 ;  /* 0x00000000070772ca */ /* 0x000fe200000e0000 */
[----:B------:R-:W-:Y:S01]  /*6fa0*/  WARPGROUP.ARRIVE ;  /* 0x00000000000079c5 */ /* 0x000fe20000000000 */
[----:B------:R-:W-:Y:S01]  /*6fb0*/  UMOV UR11, 0x40000040 ;  /* 0x40000040000b7882 */ /* 0x000fe20000000000 */
[----:B------:R-:W-:Y:S01]  /*6fc0*/  UMOV UR15, 0x40000040 ;  /* 0x40000040000f7882 */ /* 0x000fe20000000000 */
[----:B------:R-:W-:-:S09]  /*6fd0*/  F2FP.BF16.F32.PACK_AB R155, R19, R20 ;  /* 0x00000014139b723e */ /* 0x000fd200000010ff */
[----:B------:R-:W-:-:S04]  /*6fe0*/  ULEA UR10, UR6, UR7, 0xc ;  /* 0x00000007060a7291 */ /* 0x000fc8000f8e603f */
[----:B------:R-:W-:-:S05]  /*6ff0*/  UIADD3 UR14, UR10, 0x80, URZ ;  /* 0x000000800a0e7890 */ /* 0x000fca000fffe03f */
[----:B------:R-:W-:Y:S01]  /*7000*/  HGMMA.64x256x16.F32.BF16 R24, R180, gdesc[UR8].tnspB, R24, gsb0 ;  /* 0x43e00008b4187df0 */ /* 0x000fe20008001818 */
[----:B------:R-:W-:Y:S02]  /*7010*/  UMOV UR11, 0x40000040 ;  /* 0x40000040000b7882 */ /* 0x000fe40000000000 */
[----:B------:R-:W-:Y:S02]  /*7020*/  WARPGROUP.DEPBAR.LE gsb0, 0x0 ;  /* 0x00008000000079c5 */ /* 0x000fe40000010000 */
[----:B------:R-:W-:-:S15]  /*7030*/  WARPGROUP.ARRIVE ;  /* 0x00000000000079c5 */ /* 0x000fde0000000000 */
[----:B------:R-:W-:-:S08]  /*7040*/  NOP ;  /* 0x0000000000007918 */ /* 0x000fd00000000000 */
[----:B------:R-:W-:Y:S01]  /*7050*/  HGMMA.64x256x16.F32.BF16 R24, R176, gdesc[UR12].tnspB, R24, gsb0 ;  /* 0x43e0000cb0187df0 */ /* 0x000fe20008001818 */
[----:B------:R-:W-:Y:S01]  /*7060*/  UIADD3 UR14, UR10, 0x100, URZ ;  /* 0x000001000a0e7890 */ /* 0x000fe2000fffe03f */
[----:B------:R-:W-:Y:S01]  /*7070*/  UMOV UR15, 0x40000040 ;  /* 0x40000040000f7882 */ /* 0x000fe20000000000 */
        /* <DEDUP_REMOVED lines=24> */
[----:B------:R-:W-:Y:S01]  /*7200*/  UIADD3 UR10, UR10, 0x380, URZ ;  /* 0x000003800a0a7890 */ /* 0x000fe2000fffe03f */
[----:B------:R-:W-:Y:S02]  /*7210*/  WARPGROUP.DEPBAR.LE gsb0, 0x0 ;  /* 0x00008000000079c5 */ /* 0x000fe40000010000 */
[----:B------:R-:W-:-:S15]  /*7220*/  WARPGROUP.ARRIVE ;  /* 0x00000000000079c5 */ /* 0x000fde0000000000 */
[----:B------:R-:W-:-:S07]  /*7230*/  NOP ;  /* 0x0000000000007918 */ /* 0x000fce0000000000 */
[----:B------:R-:W-:Y:S03]  /*7240*/  HGMMA.64x256x16.F32.BF16 R24, R156, gdesc[UR12].tnspB, R24, gsb0 ;  /* 0x43e0000c9c187df0 */ /* 0x000fe60008001818 */
[----:B------:R-:W-:Y:S02]  /*7250*/  WARPGROUP.DEPBAR.LE gsb0, 0x0 ;  /* 0x00008000000079c5 */ /* 0x000fe40000010000 */
[----:B------:R-:W-:-:S15]  /*7260*/  WARPGROUP.ARRIVE ;  /* 0x00000000000079c5 */ /* 0x000fde0000000000 */
[----:B------:R-:W-:-:S08]  /*7270*/  NOP ;  /* 0x0000000000007918 */ /* 0x000fd00000000000 */
[----:B------:R-:W-:Y:S03]  /*7280*/  HGMMA.64x256x16.F32.BF16 R24, R152, gdesc[UR8].tnspB, R24, gsb0 ;  /* 0x43e0000898187df0 */ /* 0x000fe60008001818 */
[----:B------:R-:W-:Y:S02]  /*7290*/  WARPGROUP.DEPBAR.LE gsb0, 0x0 ;  /* 0x00008000000079c5 */ /* 0x000fe40000010000 */
[----:B------:R-:W-:Y:S05]  /*72a0*/  @!P0 BRA `(.L_x_30) ;  /* 0x0000000000048947 */ /* 0x000fea0003800000 */
[----:B------:R-:W-:Y:S01]  /*72b0*/  BPT.TRAP 0x1 ;  /* 0x000000040000795c */ /* 0x000fe20000300000 */
.L_x_30:
[----:B------:R-:W-:Y:S02]  /*72c0*/  R2UR UR10, R16 ;  /* 0x00000000100a72ca */ /* 0x000fe400000e0000 */
[----:B------:R-:W-:-:S13]  /*72d0*/  R2UR UR7, R11 ;  /* 0x000000000b0772ca */ /* 0x000fda00000e0000 */
[----:B------:R-:W-:-:S04]  /*72e0*/  ULEA UR7, UR7, UR10, 0x3 ;  /* 0x0000000a07077291 */ /* 0x000fc8000f8e183f */
[----:B------:R-:W-:-:S04]  /*72f0*/  UIADD3 UR7, UR7, 0x60028, URZ ;  /* 0x0006002807077890 */ /* 0x000fc8000fffe03f */
[----:B------:R-:W-:-:S09]  /*7300*/  UPRMT UR7, URZ, 0x654, UR7 ;  /* 0x000006543f077896 */ /* 0x000fd20008000007 */
[----:B------:R-:W-:Y:S01]  /*7310*/  SYNCS.ARRIVE.TRANS64.RED.A1T0 RZ, [UR7], RZ ;  /* 0x000000ffffff79a7 */ /* 0x000fe20008100407 */
[----:B------:R-:W-:Y:S05]  /*7320*/  @P1 BRA `(.L_x_31) ;  /* 0x0000000000041947 */ /* 0x000fea0003800000 */
[----:B------:R-:W-:Y:S01]  /*7330*/  BPT.TRAP 0x1 ;  /* 0x000000040000795c */ /* 0x000fe20000300000 */
.L_x_31:
[----:B------:R-:W-:-:S13]  /*7340*/  R2UR UR7, R11 ;  /* 0x000000000b0772ca */ /* 0x000fda00000e0000 */
[----:B------:R-:W-:-:S04]  /*7350*/  UIADD3 UR7, UR7, 0x1, URZ ;  /* 0x0000000107077890 */ /* 0x000fc8000fffe03f */
[----:B------:R-:W-:-:S04]  /*7360*/  UISETP.NE.AND UP0, UPT, UR7, 0x5, UPT ;  /* 0x000000050700788c */ /* 0x000fc8000bf05270 */
[----:B------:R-:W-:Y:S01]  /*7370*/  USEL UR10, UR7, URZ, UP0 ;  /* 0x0000003f070a7287 */ /* 0x000fe20008000000 */
[----:B------:R-:W-:Y:S11]  /*7380*/  @!P0 BRA `(.L_x_32) ;  /* 0x0000000000048947 */ /* 0x000ff60003800000 */
[----:B------:R-:W-:Y:S01]  /*7390*/  BPT.TRAP 0x1 ;  /* 0x000000040000795c */ /* 0x000fe20000300000 */
.L_x_32:
[----:B------:R-:W-:-:S13]  /*73a0*/  R2UR UR7, R16 ;  /* 0x00000000100772ca */ /* 0x000fda00000e0000 */
[----:B------:R-:W-:-:S04]  /*73b0*/  ULEA UR7, UR10, UR7, 0x3 ;  /* 0x000000070a077291 */ /* 0x000fc8000f8e183f */
[----:B------:R-:W-:-:S04]  /*73c0*/  UIADD3 UR7, UR7, 0x60028, URZ ;  /* 0x0006002807077890 */ /* 0x000fc8000fffe03f */
[----:B------:R-:W-:-:S09]  /*73d0*/  UPRMT UR7, URZ, 0x654, UR7 ;  /* 0x000006543f077896 */ /* 0x000fd20008000007 */
[----:B------:R-:W-:Y:S01]  /*73e0*/  SYNCS.ARRIVE.TRANS64.RED.A1T0 RZ, [UR7], RZ ;  /* 0x000000ffffff79a7 */ /* 0x000fe20008100407 */
[----:B------:R-:W-:Y:S05]  /*73f0*/  @P1 BRA `(.L_x_33) ;  /* 0x0000000000041947 */ /* 0x000fea0003800000 */
[----:B------:R-:W-:Y:S01]  /*7400*/  BPT.TRAP 0x1 ;  /* 0x000000040000795c */ /* 0x000fe20000300000 */
.L_x_33:
[----:B------:R-:W-:Y:S01]  /*7410*/  UIADD3 UR7, UR10, 0x1, URZ ;  /* 0x000000010a077890 */ /* 0x000fe2000fffe03f */
[C---:B------:R-:W-:Y:S01]  /*7420*/  ISETP.GT.AND P2, PT, R6.reuse, 0x2, PT ;  /* 0x000000020600780c */ /* 0x040fe20003f44270 */
[----:B------:R-:W-:Y:S01]  /*7430*/  UIADD3 UR6, UR6, 0x1, URZ ;  /* 0x0000000106067890 */ /* 0x000fe2000fffe03f */
[----:B------:R-:W-:Y:S01]  /*7440*/  IADD3 R6, R6, -0x1, RZ ;  /* 0xffffffff06067810 */ /* 0x000fe20007ffe0ff */
[----:B------:R-:W-:Y:S01]  /*7450*/  UISETP.NE.AND UP0, UPT, UR7, 0x5, UPT ;  /* 0x000000050700788c */ /* 0x000fe2000bf05270 */
[----:B-1----:R-:W-:Y:S01]  /*7460*/  MOV R17, R0 ;  /* 0x0000000000117202 */ /* 0x002fe20000000f00 */
[----:B------:R-:W-:Y:S01]  /*7470*/  UISETP.NE.AND UP2, UPT, UR6, 0x5, UPT ;  /* 0x000000050600788c */ /* 0x000fe2000bf45270 */
[----:B------:R-:W-:Y:S01]  /*7480*/  MOV R19, R5 ;  /* 0x0000000500137202 */ /* 0x000fe20000000f00 */
[----:B------:R-:W-:Y:S02]  /*7490*/  USEL UR10, UR7, URZ, UP0 ;  /* 0x0000003f070a7287 */ /* 0x000fe40008000000 */
[----:B------:R-:W-:-:S02]  /*74a0*/  USEL UR7, URZ, 0x1, UP2 ;  /* 0x000000013f077887 */ /* 0x000fc40009000000 */
[----:B------:R-:W-:Y:S02]  /*74b0*/  USEL UR61, UR6, URZ, UP2 ;  /* 0x0000003f063d7287 */ /* 0x000fe40009000000 */
[----:B------:R-:W-:Y:S02]  /*74c0*/  MOV R11, UR10 ;  /* 0x0000000a000b7c02 */ /* 0x000fe40008000f00 */
[----:B------:R-:W-:Y:S01]  /*74d0*/  LOP3.LUT R10, R10, UR7, RZ, 0x3c, !PT ;  /* 0x000000070a0a7c12 */ /* 0x000fe2000f8e3cff */
[----:B------:R-:W-:Y:S07]  /*74e0*/  @P2 BRA `(.L_x_34) ;  /* 0xffffffc800e82947 */ /* 0x000fee000383ffff */
.L_x_23:
[----:B------:R-:W1:Y:S01]  /*74f0*/  SHFL.BFLY PT, R6, R9, 0x1, 0x1f ;  /* 0x0c201f0009067f89 */ /* 0x000e6200000e0000 */
[----:B------:R-:W-:Y:S01]  /*7500*/  BSSY B0, `(.L_x_35) ;  /* 0x0000023000007945 */ /* 0x000fe20003800000 */
[----:B------:R-:W-:Y:S02]  /*7510*/  MOV R10, 0x7f800000 ;  /* 0x7f800000000a7802 */ /* 0x000fe40000000f00 */
[----:B------:R-:W2:Y:S01]  /*7520*/  SHFL.BFLY PT, R3, R8, 0x1, 0x1f ;  /* 0x0c201f0008037f89 */ /* 0x000ea200000e0000 */
[----:B------:R-:W-:Y:S01]  /*7530*/  MOV R11, 0x3f800000 ;  /* 0x3f800000000b7802 */ /* 0x000fe20000000f00 */
[----:B-1----:R-:W-:Y:S01]  /*7540*/  FADD R6, R6, R9 ;  /* 0x0000000906067221 */ /* 0x002fe20000000000 */
[----:B------:R-:W-:Y:S01]  /*7550*/  MOV R9, 0x7f800000 ;  /* 0x7f80000000097802 */ /* 0x000fe20000000f00 */
[----:B--2---:R-:W-:-:S03]  /*7560*/  FADD R17, R3, R8 ;  /* 0x0000000803117221 */ /* 0x004fc60000000000 */
[----:B------:R-:W1:Y:S01]  /*7570*/  SHFL.BFLY PT, R7, R6, 0x2, 0x1f ;  /* 0x0c401f0006077f89 */ /* 0x000e6200000e0000 */
[----:B------:R-:W-:-:S03]  /*7580*/  MOV R3, 0x3f800000 ;  /* 0x3f80000000037802 */ /* 0x000fc60000000f00 */
[----:B------:R-:W2:Y:S01]  /*7590*/  SHFL.BFLY PT, R20, R17, 0x2, 0x1f ;  /* 0x0c401f0011147f89 */ /* 0x000ea200000e0000 */
[C---:B-1----:R-:W-:Y:S01]  /*75a0*/  FSETP.NE.AND P0, PT, R6.reuse, -R7, PT ;  /* 0x800000070600720b */ /* 0x042fe20003f05000 */
[----:B------:R-:W-:Y:S01]  /*75b0*/  FADD R12, R6, R7 ;  /* 0x00000007060c7221 */ /* 0x000fe20000000000 */
[----:B--2---:R-:W-:-:S11]  /*75c0*/  FADD R8, R17, R20 ;  /* 0x0000001411087221 */ /* 0x004fd60000000000 */
[----:B------:R-:W-:Y:S05]  /*75d0*/  @!P0 BRA `(.L_x_36) ;  /* 0x0000000000548947 */ /* 0x000fea0003800000 */
[----:B------:R-:W-:Y:S01]  /*75e0*/  IADD3 R3, R12, 0x1800000, RZ ;  /* 0x018000000c037810 */ /* 0x000fe20007ffe0ff */
[----:B------:R-:W-:Y:S03]  /*75f0*/  BSSY B1, `(.L_x_37) ;  /* 0x000000c000017945 */ /* 0x000fe60003800000 */
[----:B------:R-:W-:-:S04]  /*7600*/  LOP3.LUT R3, R3, 0x7f800000, RZ, 0xc0, !PT ;  /* 0x7f80000003037812 */ /* 0x000fc800078ec0ff */
[----:B------:R-:W-:-:S13]  /*7610*/  ISETP.GT.U32.AND P0, PT, R3, 0x1ffffff, PT ;  /* 0x01ffffff0300780c */ /* 0x000fda0003f04070 */
[----:B------:R-:W-:Y:S05]  /*7620*/  @P0 BRA `(.L_x_38) ;  /* 0x0000000000100947 */ /* 0x000fea0003800000 */
[----:B------:R-:W-:Y:S02]  /*7630*/  MOV R6, R12 ;  /* 0x0000000c00067202 */ /* 0x000fe40000000f00 */
[----:B------:R-:W-:-:S07]  /*7640*/  MOV R15, 0x7660 ;  /* 0x00007660000f7802 */ /* 0x000fce0000000f00 */
[----:B------:R-:W-:Y:S05]  /*7650*/  CALL.REL.NOINC `($__internal_0_$__cuda_sm20_rcp_rn_f32_slowpath) ;  /* 0x0000004400ec7944 */ /* 0x000fea0003c00000 */
[----:B------:R-:W-:Y:S05]  /*7660*/  BRA `(.L_x_39) ;  /* 0x0000000000107947 */ /* 0x000fea0003800000 */
.L_x_38:
[----:B------:R-:W1:Y:S02]  /*7670*/  MUFU.RCP R3, R12 ;  /* 0x0000000c00037308 */ /* 0x000e640000001000 */
[----:B-1----:R-:W-:-:S04]  /*7680*/  FFMA R6, R12, R3, -1 ;  /* 0xbf8000000c067423 */ /* 0x002fc80000000003 */
[----:B------:R-:W-:-:S04]  /*7690*/  FADD.FTZ R6, -R6, -RZ ;  /* 0x800000ff06067221 */ /* 0x000fc80000010100 */
[----:B------:R-:W-:-:S07]  /*76a0*/  FFMA R3, R3, R6, R3 ;  /* 0x0000000603037223 */ /* 0x000fce0000000003 */
.L_x_39:
[----:B------:R-:W-:Y:S05]  /*76b0*/  BSYNC B1 ;  /* 0x0000000000017941 */ /* 0x000fea0003800000 */
.L_x_37:
[----:B------:R-:W-:Y:S01]  /*76c0*/  FSETP.GEU.AND P0, PT, |R12|, 1.175494350822287508e-38, PT ;  /* 0x008000000c00780b */ /* 0x000fe20003f0e200 */
[----:B------:R-:W-:-:S12]  /*76d0*/  ULDC UR4, c[0x0][0x600] ;  /* 0x0001800000047ab9 */ /* 0x000fd80000000800 */
[----:B------:R-:W-:-:S04]  /*76e0*/  @!P0 FMUL R12, R12, 16777216 ;  /* 0x4b8000000c0c8820 */ /* 0x000fc80000400000 */
[----:B------:R-:W1:Y:S02]  /*76f0*/  MUFU.LG2 R6, R12 ;  /* 0x0000000c00067308 */ /* 0x000e640000000c00 */
[----:B-1----:R-:W-:-:S04]  /*7700*/  @!P0 FADD R6, R6, -24 ;  /* 0xc1c0000006068421 */ /* 0x002fc80000000000 */
[----:B------:R-:W-:-:S04]  /*7710*/  FMUL R9, R6, 0.69314718246459960938 ;  /* 0x3f31721806097820 */ /* 0x000fc80000400000 */
[----:B------:R-:W-:-:S07]  /*7720*/  FFMA R9, R0, UR4, R9 ;  /* 0x0000000400097c23 */ /* 0x000fce0008000009 */
.L_x_36:
[----:B------:R-:W-:Y:S05]  /*7730*/  BSYNC B0 ;  /* 0x0000000000007941 */ /* 0x000fea0003800000 */
.L_x_35:
[----:B------:R-:W-:Y:S01]  /*7740*/  FSETP.NE.AND P0, PT, R17, -R20, PT ;  /* 0x800000141100720b */ /* 0x000fe20003f05000 */
[----:B------:R-:W-:Y:S01]  /*7750*/  ULDC UR4, c[0x0][0x608] ;  /* 0x0001820000047ab9 */ /* 0x000fe20000000800 */
[----:B------:R-:W-:Y:S01]  /*7760*/  BSSY B0, `(.L_x_40) ;  /* 0x0000059000007945 */ /* 0x000fe20003800000 */
[----:B------:R-:W-:-:S04]  /*7770*/  FMUL R3, R3, UR4 ;  /* 0x0000000403037c20 */ /* 0x000fc80008400000 */
        /* <DEDUP_REMOVED lines=64> */
[----:B------:R-:W-:Y:S06]  /*7b80*/  @!P0 BRA `(.L_x_41) ;  /* 0x0000000000588947 */ /* 0x000fec0003800000 */
        /* <DEDUP_REMOVED lines=8> */
[----:B------:R-:W-:Y:S01]  /*7c10*/  MOV R11, R3 ;  /* 0x00000003000b7202 */ /* 0x000fe20000000f00 */
[----:B------:R-:W-:Y:S06]  /*7c20*/  BRA `(.L_x_44) ;  /* 0x0000000000107947 */ /* 0x000fec0003800000 */
.L_x_43:
[----:B------:R-:W1:Y:S02]  /*7c30*/  MUFU.RCP R11, R8 ;  /* 0x00000008000b7308 */ /* 0x000e640000001000 */
[----:B-1----:R-:W-:-:S04]  /*7c40*/  FFMA R0, R8, R11, -1 ;  /* 0xbf80000008007423 */ /* 0x002fc8000000000b */
[----:B------:R-:W-:-:S04]  /*7c50*/  FADD.FTZ R0, -R0, -RZ ;  /* 0x800000ff00007221 */ /* 0x000fc80000010100 */
[----:B------:R-:W-:-:S07]  /*7c60*/  FFMA R11, R11, R0, R11 ;  /* 0x000000000b0b7223 */ /* 0x000fce000000000b */
.L_x_44:
[----:B------:R-:W-:Y:S05]  /*7c70*/  BSYNC B1 ;  /* 0x0000000000017941 */ /* 0x000fea0003800000 */
.L_x_42:
[----:B------:R-:W-:Y:S01]  /*7c80*/  FSETP.GEU.AND P0, PT, |R8|, 1.175494350822287508e-38, PT ;  /* 0x008000000800780b */ /* 0x000fe20003f0e200 */
[----:B------:R-:W-:-:S12]  /*7c90*/  ULDC UR4, c[0x0][0x600] ;  /* 0x0001800000047ab9 */ /* 0x000fd80000000800 */
[----:B------:R-:W-:-:S04]  /*7ca0*/  @!P0 FMUL R8, R8, 16777216 ;  /* 0x4b80000008088820 */ /* 0x000fc80000400000 */
[----:B------:R-:W1:Y:S02]  /*7cb0*/  MUFU.LG2 R0, R8 ;  /* 0x0000000800007308 */ /* 0x000e640000000c00 */
[----:B-1----:R-:W-:-:S04]  /*7cc0*/  @!P0 FADD R0, R0, -24 ;  /* 0xc1c0000000008421 */ /* 0x002fc80000000000 */
[----:B------:R-:W-:-:S04]  /*7cd0*/  FMUL R0, R0, 0.69314718246459960938 ;  /* 0x3f31721800007820 */ /* 0x000fc80000400000 */
[----:B------:R-:W-:-:S07]  /*7ce0*/  FFMA R10, R5, UR4, R0 ;  /* 0x00000004050a7c23 */ /* 0x000fce0008000000 */
.L_x_41:
[----:B------:R-:W-:Y:S05]  /*7cf0*/  BSYNC B0 ;  /* 0x0000000000007941 */ /* 0x000fea0003800000 */
.L_x_40:
[----:B------:R-:W-:Y:S01]  /*7d00*/  R2UR UR5, R2 ;  /* 0x00000000020572ca */ /* 0x000fe200000e0000 */
[----:B------:R-:W1:Y:S01]  /*7d10*/  S2R R3, SR_TID.X ;  /* 0x0000000000037919 */ /* 0x000e620000002100 */
[----:B------:R-:W-:Y:S01]  /*7d20*/  R2UR UR6, R16 ;  /* 0x00000000100672ca */ /* 0x000fe200000e0000 */
[----:B------:R-:W-:-:S10]  /*7d30*/  ULDC.64 UR8, c[0x0][0x208] ;  /* 0x0000820000087ab9 */ /* 0x000fd40000000a00 */
[----:B------:R-:W-:-:S06]  /*7d40*/  UIADD3 UR4, UR5, -0x1, URZ ;  /* 0xffffffff05047890 */ /* 0x000fcc000fffe03f */
[----:B------:R-:W-:Y:S01]  /*7d50*/  ISETP.NE.AND P0, PT, RZ, UR4, PT ;  /* 0x00000004ff007c0c */ /* 0x000fe2000bf05270 */
[----:B------:R-:W-:-:S03]  /*7d60*/  ULEA UR4, UR5, UR6, 0x3 ;  /* 0x0000000605047291 */ /* 0x000fc6000f8e183f */
[----:B------:R-:W-:Y:S01]  /*7d70*/  SEL R0, RZ, 0x1, P0 ;  /* 0x00000001ff007807 */ /* 0x000fe20000000000 */
[----:B------:R-:W-:Y:S02]  /*7d80*/  ULDC UR5, c[0x0][0x608] ;  /* 0x0001820000057ab9 */ /* 0x000fe40000000800 */
[----:B------:R-:W-:Y:S01]  /*7d90*/  FMUL R11, R11, UR5 ;  /* 0x000000050b0b7c20 */ /* 0x000fe20008400000 */
[----:B------:R-:W-:-:S04]  /*7da0*/  SHF.L.U32 R0, R0, 0x1f, RZ ;  /* 0x0000001f00007819 */ /* 0x000fc800000006ff */
[----:B------:R-:W2:Y:S01]  /*7db0*/  SYNCS.PHASECHK.TRANS64.TRYWAIT P0, [UR4+0x60098], R0 ;  /* 0x06009800ff0075a7 */ /* 0x000ea20008000144 */
[C---:B-1----:R-:W-:Y:S02]  /*7dc0*/  LOP3.LUT P1, RZ, R3.reuse, 0x3, RZ, 0xc0, !PT ;  /* 0x0000000303ff7812 */ /* 0x042fe4000782c0ff */
[----:B------:R-:W-:Y:S01]  /*7dd0*/  LOP3.LUT R18, R3, 0x7f, RZ, 0xc0, !PT ;  /* 0x0000007f03127812 */ /* 0x000fe200078ec0ff */
[----:B--2---:R-:W-:Y:S10]  /*7de0*/  @!P0 BRA `(.L_x_45) ;  /* 0x0000003c00788947 */ /* 0x004ff40003800000 */
.L_x_106:
[----:B------:R-:W-:Y:S01]  /*7df0*/  R2UR UR4, R4 ;  /* 0x00000000040472ca */ /* 0x000fe200000e0000 */
[----:B------:R-:W-:Y:S01]  /*7e00*/  BSSY B0, `(.L_x_46) ;  /* 0x0000019000007945 */ /* 0x000fe20003800000 */
[----:B------:R-:W-:-:S11]  /*7e10*/  SHF.R.U32.HI R19, RZ, 0x5, R18 ;  /* 0x00000005ff137819 */ /* 0x000fd60000011612 */
[----:B------:R-:W-:Y:S01]  /*7e20*/  USHF.L.U32 UR42, UR4, 0x6, URZ ;  /* 0x00000006042a7899 */ /* 0x000fe2000800063f */
[----:B------:R-:W-:Y:S11]  /*7e30*/  @P1 BRA `(.L_x_47) ;  /* 0x0000000000541947 */ /* 0x000ff60003800000 */
[----:B------:R-:W2:Y:S01]  /*7e40*/  S2UR UR4, SR_CTAID.Y ;  /* 0x00000000000479c3 */ /* 0x000ea20000002600 */
[----:B-1----:R-:W-:Y:S01]  /*7e50*/  SHF.R.U32.HI R0, RZ, 0x2, R3 ;  /* 0x00000002ff007819 */ /* 0x002fe20000011603 */
[----:B------:R-:W-:Y:S01]  /*7e60*/  ULDC.64 UR6, c[0x0][0x688] ;  /* 0x0001a20000067ab9 */ /* 0x000fe20000000a00 */
[----:B------:R-:W-:Y:S02]  /*7e70*/  SHF.L.U32 R3, R19, 0x4, RZ ;  /* 0x0000000413037819 */ /* 0x000fe400000006ff */
[----:B------:R-:W-:-:S03]  /*7e80*/  LOP3.LUT R0, R0, 0x7, RZ, 0xc0, !PT ;  /* 0x0000000700007812 */ /* 0x000fc600078ec0ff */
[----:B------:R-:W1:Y:S01]  /*7e90*/  S2UR UR5, SR_CTAID.Z ;  /* 0x00000000000579c3 */ /* 0x000e620000002700 */
[----:B------:R-:W-:-:S04]  /*7ea0*/  LOP3.LUT R0, R3, 0xfffffff0, R0, 0xe2, !PT ;  /* 0xfffffff003007812 */ /* 0x000fc800078ee200 */
[----:B------:R-:W-:-:S04]  /*7eb0*/  IADD3 R4, R0, UR42, RZ ;  /* 0x0000002a00047c10 */ /* 0x000fc8000fffe0ff */
[----:B------:R-:W-:Y:S01]  /*7ec0*/  IADD3 R3, R4, 0x8, RZ ;  /* 0x0000000804037810 */ /* 0x000fe20007ffe0ff */
[----:B--2---:R-:W-:-:S04]  /*7ed0*/  UIMAD UR4, UR4, UR6, UR42 ;  /* 0x00000006040472a4 */ /* 0x004fc8000f8e022a */
[----:B-1----:R-:W-:-:S03]  /*7ee0*/  UIMAD UR4, UR5, UR7, UR4 ;  /* 0x00000007050472a4 */ /* 0x002fc6000f8e0204 */
[----:B------:R-:W-:Y:S02]  /*7ef0*/  ULDC UR5, c[0x0][0x288] ;  /* 0x0000a20000057ab9 */ /* 0x000fe40000000800 */
[----:B------:R-:W-:Y:S02]  /*7f00*/  ISETP.GE.U32.AND P0, PT, R4, UR5, PT ;  /* 0x0000000504007c0c */ /* 0x000fe4000bf06070 */
[----:B------:R-:W-:Y:S02]  /*7f10*/  IADD3 R0, P2, R0, UR4, RZ ;  /* 0x0000000400007c10 */ /* 0x000fe4000ff5e0ff */
[----:B------:R-:W-:Y:S01]  /*7f20*/  ISETP.GE.U32.AND P1, PT, R3, UR5, PT ;  /* 0x0000000503007c0c */ /* 0x000fe2000bf26070 */
[----:B------:R-:W-:Y:S01]  /*7f30*/  ULDC.64 UR4, c[0x0][0x680] ;  /* 0x0001a00000047ab9 */ /* 0x000fe20000000a00 */
[----:B------:R-:W-:Y:S02]  /*7f40*/  IADD3.X R3, RZ, RZ, RZ, P2, !PT ;  /* 0x000000ffff037210 */ /* 0x000fe400017fe4ff */
[----:B------:R-:W-:-:S04]  /*7f50*/  LEA R4, P2, R0, UR4, 0x2 ;  /* 0x0000000400047c11 */ /* 0x000fc8000f8410ff */
[----:B------:R-:W-:-:S05]  /*7f60*/  LEA.HI.X R5, R0, UR5, R3, 0x2, P2 ;  /* 0x0000000500057c11 */ /* 0x000fca00090f1403 */
[----:B------:R2:W-:Y:S04]  /*7f70*/  @!P0 STG.E desc[UR8][R4.64], R9 ;  /* 0x0000000904008986 */ /* 0x0005e8000c101908 */
[----:B------:R2:W-:Y:S02]  /*7f80*/  @!P1 STG.E desc[UR8][R4.64+0x20], R10 ;  /* 0x0000200a04009986 */ /* 0x0005e4000c101908 */
.L_x_47:
[----:B------:R-:W-:Y:S05]  /*7f90*/  BSYNC B0 ;  /* 0x0000000000007941 */ /* 0x000fea0003800000 */
.L_x_46:
[----:B------:R-:W-:Y:S01]  /*7fa0*/  ULDC.64 UR4, c[0x0][0x730] ;  /* 0x0001cc0000047ab9 */ /* 0x000fe20000000a00 */
[-C--:B------:R-:W-:Y:S01]  /*7fb0*/  FMUL R26, R26, R11.reuse ;  /* 0x0000000b1a1a7220 */ /* 0x080fe20000400000 */
[----:B------:R-:W-:Y:S01]  /*7fc0*/  ISETP.NE.U32.AND P0, PT, RZ, UR4, PT ;  /* 0x00000004ff007c0c */ /* 0x000fe2000bf05070 */
[-C--:B------:R-:W-:Y:S01]  /*7fd0*/  FMUL R27, R27, R11.reuse ;  /* 0x0000000b1b1b7220 */ /* 0x080fe20000400000 */
[-C--:B------:R-:W-:Y:S01]  /*7fe0*/  FMUL R30, R30, R11.reuse ;  /* 0x0000000b1e1e7220 */ /* 0x080fe20000400000 */
[-C--:B------:R-:W-:Y:S01]  /*7ff0*/  FMUL R31, R31, R11.reuse ;  /* 0x0000000b1f1f7220 */ /* 0x080fe20000400000 */
[----:B------:R-:W-:Y:S01]  /*8000*/  ISETP.NE.AND.EX P0, PT, RZ, UR5, PT, P0 ;  /* 0x00000005ff007c0c */ /* 0x000fe2000bf05300 */
        /* <DEDUP_REMOVED lines=60> */
[----:B------:R-:W-:Y:S06]  /*83d0*/  @P0 BRA `(.L_x_48) ;  /* 0x0000000000200947 */ /* 0x000fec0003800000 */
[----:B------:R-:W-:Y:S02]  /*83e0*/  ULDC.64 UR4, c[0x0][0x728] ;  /* 0x0001ca0000047ab9 */ /* 0x000fe40000000a00 */
[----:B------:R-:W-:-:S04]  /*83f0*/  ISETP.NE.U32.AND P0, PT, RZ, UR4, PT ;  /* 0x00000004ff007c0c */ /* 0x000fc8000bf05070 */
[----:B------:R-:W-:-:S13]  /*8400*/  ISETP.NE.AND.EX P0, PT, RZ, UR5, PT, P0 ;  /* 0x00000005ff007c0c */ /* 0x000fda000bf05300 */
[----:B------:R-:W-:Y:S05]  /*8410*/  @!P0 BRA `(.L_x_49) ;  /* 0x00000000000c8947 */ /* 0x000fea0003800000 */
[----:B-12---:R-:W1:Y:S02]  /*8420*/  LDC.64 R4, c[0x0][0x728] ;  /* 0x0001ca00ff047b82 */ /* 0x006e640000000a00 */
[----:B-1----:R4:W5:Y:S01]  /*8430*/  LDG.E R22, desc[UR8][R4.64] ;  /* 0x0000000804167981 */ /* 0x002962000c1e1900 */
[----:B------:R-:W-:Y:S05]  /*8440*/  BRA `(.L_x_48) ;  /* 0x0000000000047947 */ /* 0x000fea0003800000 */
.L_x_49:
[----:B------:R-:W3:Y:S02]  /*8450*/  LDC R22, c[0x0][0x720] ;  /* 0x0001c800ff167b82 */ /* 0x000ee40000000800 */
.L_x_48:
[----:B-1----:R-:W-:-:S04]  /*8460*/  MOV R0, RZ ;  /* 0x000000ff00007202 */ /* 0x002fc80000000f00 */
[----:B------:R-:W-:-:S13]  /*8470*/  LOP3.LUT P0, RZ, R0, 0x1bf, RZ, 0xc0, !PT ;  /* 0x000001bf00ff7812 */ /* 0x000fda000780c0ff */
[----:B------:R-:W-:Y:S05]  /*8480*/  @!P0 BRA `(.L_x_50) ;  /* 0x0000000000408947 */ /* 0x000fea0003800000 */
[----:B------:R-:W-:Y:S01]  /*8490*/  MOV R14, 0x0 ;  /* 0x00000000000e7802 */ /* 0x000fe20000000f00 */
[----:B------:R-:W-:Y:S01]  /*84a0*/  ULDC.64 UR4, c[0x4][0x70] ;  /* 0x01001c0000047ab9 */ /* 0x000fe20000000a00 */
[----:B------:R-:W-:Y:S01]  /*84b0*/  ULDC.64 UR6, c[0x4][0x8] ;  /* 0x0100020000067ab9 */ /* 0x000fe20000000a00 */
[----:B--2-4-:R-:W-:Y:S02]  /*84c0*/  MOV R4, UR4 ;  /* 0x0000000400047c02 */ /* 0x014fe40008000f00 */
[----:B------:R-:W-:Y:S01]  /*84d0*/  MOV R5, UR5 ;  /* 0x0000000500057c02 */ /* 0x000fe20008000f00 */
[----:B------:R-:W1:Y:S01]  /*84e0*/  LDC.64 R14, c[0x4][R14] ;  /* 0x010000000e0e7b82 */ /* 0x000e620000000a00 */
[----:B------:R-:W-:Y:S01]  /*84f0*/  ULDC.64 UR4, c[0x4][0x78] ;  /* 0x01001e0000047ab9 */ /* 0x000fe20000000a00 */
[----:B------:R-:W-:Y:S02]  /*8500*/  MOV R10, UR6 ;  /* 0x00000006000a7c02 */ /* 0x000fe40008000f00 */
[----:B------:R-:W-:-:S02]  /*8510*/  MOV R6, UR4 ;  /* 0x0000000400067c02 */ /* 0x000fc40008000f00 */
[----:B------:R-:W-:Y:S02]  /*8520*/  MOV R7, UR5 ;  /* 0x0000000500077c02 */ /* 0x000fe40008000f00 */
[----:B------:R-:W-:Y:S02]  /*8530*/  MOV R11, UR7 ;  /* 0x00000007000b7c02 */ /* 0x000fe40008000f00 */
[----:B------:R-:W-:Y:S02]  /*8540*/  MOV R8, 0x70 ;  /* 0x0000007000087802 */ /* 0x000fe40000000f00 */
[----:B------:R-:W-:Y:S02]  /*8550*/  MOV R12, 0x1 ;  /* 0x00000001000c7802 */ /* 0x000fe40000000f00 */
[----:B------:R-:W-:-:S07]  /*8560*/  MOV R13, RZ ;  /* 0x000000ff000d7202 */ /* 0x000fce0000000f00 */
[----:B------:R-:W-:-:S07]  /*8570*/  LEPC R20, `(.L_x_50) ;  /* 0x000000001014794e */ /* 0x000fce0000000000 */
[----:B-1-3-5:R-:W-:Y:S05]  /*8580*/  CALL.ABS.NOINC R14 ;  /* 0x000000000e007343 */ /* 0x02afea0003c00000 */
.L_x_50:
[----:B------:R-:W-:Y:S02]  /*8590*/  R2UR UR4, R2 ;  /* 0x00000000020472ca */ /* 0x000fe400000e0000 */
[----:B------:R-:W-:-:S11]  /*85a0*/  R2UR UR5, R16 ;  /* 0x00000000100572ca */ /* 0x000fd600000e0000 */
[----:B------:R-:W-:Y:S02]  /*85b0*/  UIADD3 UR4, UR4, -0x1, URZ ;  /* 0xffffffff04047890 */ /* 0x000fe4000fffe03f */
[----:B------:R-:W-:-:S04]  /*85c0*/  MOV R17, UR5 ;  /* 0x0000000500117c02 */ /* 0x000fc80008000f00 */
[----:B------:R-:W-:-:S05]  /*85d0*/  MOV R0, UR4 ;  /* 0x0000000400007c02 */ /* 0x000fca0008000f00 */
[----:B------:R-:W-:-:S05]  /*85e0*/  IMAD R17, R0, 0x2200, R17 ;  /* 0x0000220000117824 */ /* 0x000fca00078e0211 */
        /* <DEDUP_REMOVED lines=18> */
.L_x_51:
[----:B--2-4-:R-:W1:Y:S01]  /*8710*/  S2R R5, SR_TID.X ;  /* 0x0000000000057919 */ /* 0x014e620000002100 */
[----:B------:R-:W-:Y:S01]  /*8720*/  ULDC.64 UR4, c[0x0][0x730] ;  /* 0x0001cc0000047ab9 */ /* 0x000fe20000000a00 */
[----:B------:R-:W-:Y:S02]  /*8730*/  IADD3 R18, R18, 0x1f, RZ ;  /* 0x0000001f12127810 */ /* 0x000fe40007ffe0ff */
[----:B------:R-:W-:Y:S02]  /*8740*/  ISETP.NE.U32.AND P0, PT, RZ, UR4, PT ;  /* 0x00000004ff007c0c */ /* 0x000fe4000bf05070 */
[----:B------:R-:W-:Y:S02]  /*8750*/  ISETP.GT.U32.AND P1, PT, R18, 0x3e, PT ;  /* 0x0000003e1200780c */ /* 0x000fe40003f24070 */
[----:B------:R-:W-:-:S13]  /*8760*/  ISETP.NE.AND.EX P0, PT, RZ, UR5, PT, P0 ;  /* 0x00000005ff007c0c */ /* 0x000fda000bf05300 */
[----:B---3-5:R-:W2:Y:S01]  /*8770*/  @P0 LDC R22, c[0x0][0x720] ;  /* 0x0001c800ff160b82 */ /* 0x028ea20000000800 */
[----:B-1----:R-:W-:Y:S02]  /*8780*/  SHF.L.U32 R0, R5, 0x5, RZ ;  /* 0x0000000505007819 */ /* 0x002fe400000006ff */
[----:B------:R-:W-:Y:S02]  /*8790*/  SHF.R.U32.HI R4, RZ, 0x1, R5 ;  /* 0x00000001ff047819 */ /* 0x000fe40000011605 */
[C---:B------:R-:W-:Y:S02]  /*87a0*/  LOP3.LUT R3, R0.reuse, 0xc0, RZ, 0xc0, !PT ;  /* 0x000000c000037812 */ /* 0x040fe400078ec0ff */
[----:B------:R-:W-:Y:S02]  /*87b0*/  LOP3.LUT R6, R0, 0x20, RZ, 0xc0, !PT ;  /* 0x0000002000067812 */ /* 0x000fe400078ec0ff */
[----:B------:R-:W-:Y:S02]  /*87c0*/  LOP3.LUT R3, R3, 0x8, R4, 0xf8, !PT ;  /* 0x0000000803037812 */ /* 0x000fe400078ef804 */
[----:B------:R-:W-:-:S02]  /*87d0*/  SHF.L.U32 R4, R5, 0x2, RZ ;  /* 0x0000000205047819 */ /* 0x000fc400000006ff */
[----:B------:R-:W-:Y:S01]  /*87e0*/  LEA R6, R19, R6, 0x9 ;  /* 0x0000000613067211 */ /* 0x000fe200078e48ff */
[-C--:B--2---:R-:W-:Y:S01]  /*87f0*/  FMUL R25, R25, R22.reuse ;  /* 0x0000001619197220 */ /* 0x084fe20000400000 */
[----:B------:R-:W-:Y:S01]  /*8800*/  LOP3.LUT R3, R3, 0x18, R4, 0x78, !PT ;  /* 0x0000001803037812 */ /* 0x000fe200078e7804 */
[-C--:B------:R-:W-:Y:S01]  /*8810*/  FMUL R4, R24, R22.reuse ;  /* 0x0000001618047220 */ /* 0x080fe20000400000 */
[----:B------:R-:W-:Y:S01]  /*8820*/  LOP3.LUT R0, R0, 0x100, RZ, 0xc0, !PT ;  /* 0x0000010000007812 */ /* 0x000fe200078ec0ff */
[-C--:B------:R-:W-:Y:S01]  /*8830*/  FMUL R9, R34, R22.reuse ;  /* 0x0000001622097220 */ /* 0x080fe20000400000 */
[-C--:B------:R-:W-:Y:S01]  /*8840*/  FMUL R18, R35, R22.reuse ;  /* 0x0000001623127220 */ /* 0x080fe20000400000 */
[----:B------:R-:W-:Y:S01]  /*8850*/  LOP3.LUT P0, RZ, R5, 0x4, RZ, 0xc0, !PT ;  /* 0x0000000405ff7812 */ /* 0x000fe2000780c0ff */
[----:B------:R-:W-:Y:S01]  /*8860*/  FMUL R5, R26, R22 ;  /* 0x000000161a057220 */ /* 0x000fe20000400000 */
[----:B------:R-:W-:Y:S01]  /*8870*/  IADD3 R0, R3, R6, R0 ;  /* 0x0000000603007210 */ /* 0x000fe20007ffe000 */
        /* <DEDUP_REMOVED lines=12> */
[-C--:B------:R-:W-:Y:S01]  /*8940*/  FMUL R12, R41, R22.reuse ;  /* 0x00000016290c7220 */ /* 0x080fe20000400000 */
[----:B------:R-:W-:Y:S01]  /*8950*/  F2FP.BF16.F32.PACK_AB R9, R18, R9 ;  /* 0x000000091209723e */ /* 0x000fe200000010ff */
[-C--:B------:R-:W-:Y:S01]  /*8960*/  FMUL R3, R40, R22.reuse ;  /* 0x0000001628037220 */ /* 0x080fe20000400000 */
[----:B------:R-:W-:Y:S01]  /*8970*/  MOV R18, 0x10 ;  /* 0x0000001000127802 */ /* 0x000fe20000000f00 */
[-C--:B------:R-:W-:Y:S01]  /*8980*/  FMUL R13, R43, R22.reuse ;  /* 0x000000162b0d7220 */ /* 0x080fe20000400000 */
[----:B------:R-:W-:Y:S01]  /*8990*/  LEA R25, R0, R17, 0x1 ;  /* 0x0000001100197211 */ /* 0x000fe200078e08ff */
[-C--:B------:R-:W-:Y:S01]  /*89a0*/  FMUL R42, R42, R22.reuse ;  /* 0x000000162a2a7220 */ /* 0x080fe20000400000 */
[----:B------:R-:W-:Y:S01]  /*89b0*/  F2FP.BF16.F32.PACK_AB R5, R6, R5 ;  /* 0x000000050605723e */ /* 0x000fe200000010ff */
[-C--:B------:R-:W-:Y:S01]  /*89c0*/  FMUL R14, R45, R22.reuse ;  /* 0x000000162d0e7220 */ /* 0x080fe20000400000 */
[----:B------:R-:W-:Y:S01]  /*89d0*/  F2FP.BF16.F32.PACK_AB R7, R8, R7 ;  /* 0x000000070807723e */ /* 0x000fe200000010ff */
        /* <DEDUP_REMOVED lines=107> */
[----:B------:R-:W-:-:S02]  /*9090*/  F2FP.BF16.F32.PACK_AB R6, R29, R28 ;  /* 0x0000001c1d06723e */ /* 0x000fc400000010ff */
[----:B------:R-:W-:Y:S02]  /*90a0*/  F2FP.BF16.F32.PACK_AB R8, R33, R32 ;  /* 0x000000202108723e */ /* 0x000fe400000010ff */
[----:B------:R-:W-:Y:S02]  /*90b0*/  F2FP.BF16.F32.PACK_AB R10, R37, R10 ;  /* 0x0000000a250a723e */ /* 0x000fe400000010ff */
[----:B------:R-:W-:Y:S02]  /*90c0*/  F2FP.BF16.F32.PACK_AB R11, R24, R11 ;  /* 0x0000000b180b723e */ /* 0x000fe400000010ff */
[----:B------:R-:W-:Y:S02]  /*90d0*/  SEL R0, R18, 0xfffffff0, !P0 ;  /* 0xfffffff012007807 */ /* 0x000fe40004000000 */
[----:B------:R-:W-:Y:S01]  /*90e0*/  IADD3 R27, R25, 0x1000, RZ ;  /* 0x00001000191b7810 */ /* 0x000fe20007ffe0ff */
[----:B------:R-:W-:Y:S06]  /*90f0*/  @P1 BRA `(.L_x_52) ;  /* 0x0000000000041947 */ /* 0x000fec0003800000 */
[----:B------:R-:W-:-:S04]  /*9100*/  DEPBAR.LE SB0, 0x1 ;  /* 0x000080400000791a */ /* 0x000fc80000000000 */
.L_x_52:
[----:B------:R-:W-:Y:S05]  /*9110*/  WARPSYNC.ALL ;  /* 0x0000000000007948 */ /* 0x000fea0003800000 */
[----:B------:R-:W-:Y:S01]  /*9120*/  BAR.SYNC.DEFER_BLOCKING 0x1, 0x80 ;  /* 0x0042000000007b1d */ /* 0x000fe20000010000 */
[C---:B------:R-:W-:Y:S02]  /*9130*/  LEA R27, R0.reuse, R27, 0x1 ;  /* 0x0000001b001b7211 */ /* 0x040fe400078e08ff */
[----:B------:R-:W-:Y:S02]  /*9140*/  LEA R0, R0, R25, 0x1 ;  /* 0x0000001900007211 */ /* 0x000fe400078e08ff */
[----:B------:R-:W-:Y:S01]  /*9150*/  F2FP.BF16.F32.PACK_AB R20, R20, R23 ;  /* 0x000000171414723e */ /* 0x000fe200000010ff */
[----:B------:R-:W-:Y:S01]  /*9160*/  BSSY B0, `(.L_x_53) ;  /* 0x000001c000007945 */ /* 0x000fe20003800000 */
[----:B------:R-:W-:-:S02]  /*9170*/  F2FP.BF16.F32.PACK_AB R12, R12, R3 ;  /* 0x000000030c0c723e */ /* 0x000fc400000010ff */
[----:B------:R-:W-:Y:S02]  /*9180*/  F2FP.BF16.F32.PACK_AB R13, R13, R42 ;  /* 0x0000002a0d0d723e */ /* 0x000fe400000010ff */
[----:B------:R-:W-:Y:S02]  /*9190*/  F2FP.BF16.F32.PACK_AB R14, R14, R19 ;  /* 0x000000130e0e723e */ /* 0x000fe400000010ff */
[----:B------:R-:W-:Y:S02]  /*91a0*/  F2FP.BF16.F32.PACK_AB R15, R15, R46 ;  /* 0x0000002e0f0f723e */ /* 0x000fe400000010ff */
[----:B------:R-:W-:Y:S02]  /*91b0*/  F2FP.BF16.F32.PACK_AB R21, R21, R50 ;  /* 0x000000321515723e */ /* 0x000fe400000010ff */
[----:B------:R-:W-:Y:S02]  /*91c0*/  F2FP.BF16.F32.PACK_AB R22, R53, R52 ;  /* 0x000000343516723e */ /* 0x000fe400000010ff */
[----:B------:R-:W-:Y:S01]  /*91d0*/  F2FP.BF16.F32.PACK_AB R23, R55, R54 ;  /* 0x000000363717723e */ /* 0x000fe200000010ff */
[----:B------:R1:W-:Y:S04]  /*91e0*/  STSM.16.M88.4 [R25], R4 ;  /* 0x0000000419007844 */ /* 0x0003e80000000200 */
[----:B------:R1:W-:Y:S01]  /*91f0*/  STSM.16.M88.4 [R0], R8 ;  /* 0x0000000800007844 */ /* 0x0003e20000000200 */
[----:B------:R-:W-:Y:S01]  /*9200*/  @!PT LDS RZ, [RZ] ;  /* 0x00000000fffff984 */ /* 0x000fe20000000800 */
[----:B------:R-:W-:Y:S01]  /*9210*/  @!PT LDS RZ, [RZ] ;  /* 0x00000000fffff984 */ /* 0x000fe20000000800 */
[----:B------:R-:W-:Y:S01]  /*9220*/  @!PT LDS RZ, [RZ] ;  /* 0x00000000fffff984 */ /* 0x000fe20000000800 */
[----:B------:R-:W-:Y:S01]  /*9230*/  @!PT LDS RZ, [RZ] ;  /* 0x00000000fffff984 */ /* 0x000fe20000000800 */
[----:B------:R2:W-:Y:S06]  /*9240*/  MEMBAR.ALL.CTA ;  /* 0x0000000000007992 */ /* 0x0005ec0000008000 */
[----:B--2---:R-:W2:Y:S02]  /*9250*/  FENCE.VIEW.ASYNC.S ;  /* 0x00000000000073c6 */ /* 0x004ea40000000000 */
[----:B--2---:R-:W-:Y:S06]  /*9260*/  BAR.SYNC.DEFER_BLOCKING 0x1, 0x80 ;  /* 0x0042000000007b1d */ /* 0x004fec0000010000 */
[----:B------:R-:W-:Y:S05]  /*9270*/  @P1 BRA `(.L_x_54) ;  /* 0x0000000000281947 */ /* 0x000fea0003800000 */
[----:B------:R-:W-:Y:S01]  /*9280*/  S2UR UR44, SR_CTAID.Z ;  /* 0x00000000002c79c3 */ /* 0x000fe20000002700 */
[----:B------:R-:W-:Y:S01]  /*9290*/  ULDC.64 UR4, c[0x0][0x198] ;  /* 0x0000660000047ab9 */ /* 0x000fe20000000a00 */
[----:B------:R-:W-:Y:S01]  /*92a0*/  R2UR UR40, R17 ;  /* 0x00000000112872ca */ /* 0x000fe200000e0000 */
[----:B------:R-:W-:Y:S01]  /*92b0*/  UIADD3 UR4, UP0, UR4, 0x670, URZ ;  /* 0x0000067004047890 */ /* 0x000fe2000ff1e03f */
[----:B------:R-:W-:-:S03]  /*92c0*/  UMOV UR41, URZ ;  /* 0x0000003f00297c82 */ /* 0x000fc60008000000 */
[----:B------:R-:W-:Y:S01]  /*92d0*/  UIADD3.X UR5, URZ, UR5, URZ, UP0, !UPT ;  /* 0x000000053f057290 */ /* 0x000fe200087fe43f */
[----:B------:R-:W2:Y:S08]  /*92e0*/  S2UR UR43, SR_CTAID.Y ;  /* 0x00000000002b79c3 */ /* 0x000eb00000002600 */
[----:B--2---:R2:W-:Y:S01]  /*92f0*/  UTMASTG.4D [UR40], [UR4] ;  /* 0x00000028040073b5 */ /* 0x0045e20008018000 */
[----:B------:R0:W-:Y:S01]  /*9300*/  UTMACMDFLUSH ;  /* 0x00000000000079b7 */ /* 0x0001e20000000000 */
[----:B--2---:R-:W-:-:S04]  /*9310*/  DEPBAR.LE SB0, 0x1 ;  /* 0x000080400000791a */ /* 0x004fc80000000000 */
.L_x_54:
[----:B------:R-:W-:Y:S05]  /*9320*/  BSYNC B0 ;  /* 0x0000000000007941 */ /* 0x000fea0003800000 */
.L_x_53:
[----:B------:R-:W-:Y:S01]  /*9330*/  BAR.SYNC.DEFER_BLOCKING 0x1, 0x80 ;  /* 0x0042000000007b1d */ /* 0x000fe20000010000 */
[----:B-1----:R-:W-:Y:S02]  /*9340*/  F2FP.BF16.F32.PACK_AB R4, R57, R56 ;  /* 0x000000383904723e */ /* 0x002fe400000010ff */
[----:B------:R-:W-:Y:S02]  /*9350*/  F2FP.BF16.F32.PACK_AB R5, R59, R58 ;  /* 0x0000003a3b05723e */ /* 0x000fe400000010ff */
[----:B------:R-:W-:Y:S01]  /*9360*/  F2FP.BF16.F32.PACK_AB R6, R61, R60 ;  /* 0x0000003c3d06723e */ /* 0x000fe200000010ff */
[----:B------:R-:W-:Y:S01]  /*9370*/  BSSY B0, `(.L_x_55) ;  /* 0x000001c000007945 */ /* 0x000fe20003800000 */
[----:B------:R-:W-:Y:S02]  /*9380*/  F2FP.BF16.F32.PACK_AB R7, R63, R62 ;  /* 0x0000003e3f07723e */ /* 0x000fe400000010ff */
[----:B------:R-:W-:Y:S02]  /*9390*/  F2FP.BF16.F32.PACK_AB R8, R65, R64 ;  /* 0x000000404108723e */ /* 0x000fe400000010ff */
[----:B------:R-:W-:-:S02]  /*93a0*/  F2FP.BF16.F32.PACK_AB R9, R67, R66 ;  /* 0x000000424309723e */ /* 0x000fc400000010ff */
[----:B------:R-:W-:Y:S02]  /*93b0*/  F2FP.BF16.F32.PACK_AB R10, R69, R68 ;  /* 0x00000044450a723e */ /* 0x000fe400000010ff */
[----:B------:R-:W-:Y:S01]  /*93c0*/  F2FP.BF16.F32.PACK_AB R11, R71, R70 ;  /* 0x00000046470b723e */ /* 0x000fe200000010ff */
[----:B------:R1:W-:Y:S04]  /*93d0*/  STSM.16.M88.4 [R25+0x1000], R12 ;  /* 0x0010000c19007844 */ /* 0x0003e80000000200 */
[----:B------:R1:W-:Y:S01]  /*93e0*/  STSM.16.M88.4 [R0+0x1000], R20 ;  /* 0x0010001400007844 */ /* 0x0003e20000000200 */
        /* <DEDUP_REMOVED lines=9> */
[----:B------:R-:W-:Y:S01]  /*9480*/  R2UR UR8, R17 ;  /* 0x00000000110872ca */ /* 0x000fe200000e0000 */
[----:B------:R-:W-:Y:S01]  /*9490*/  ULDC.64 UR4, c[0x0][0x198] ;  /* 0x0000660000047ab9 */ /* 0x000fe20000000a00 */
[----:B------:R-:W-:Y:S01]  /*94a0*/  UMOV UR9, 0x20 ;  /* 0x0000002000097882 */ /* 0x000fe20000000000 */
[----:B------:R-:W-:Y:S01]  /*94b0*/  UIADD3 UR4, UP0, UR4, 0x670, URZ ;  /* 0x0000067004047890 */ /* 0x000fe2000ff1e03f */
[----:B------:R-:W-:-:S03]  /*94c0*/  UMOV UR10, UR42 ;  /* 0x0000002a000a7c82 */ /* 0x000fc60008000000 */
[----:B------:R-:W2:Y:S01]  /*94d0*/  S2UR UR11, SR_CTAID.Y ;  /* 0x00000000000b79c3 */ /* 0x000ea20000002600 */
[----:B------:R-:W-:-:S05]  /*94e0*/  UIADD3.X UR5, URZ, UR5, URZ, UP0, !UPT ;  /* 0x000000053f057290 */ /* 0x000fca00087fe43f */
[----:B------:R-:W-:-:S09]  /*94f0*/  UIADD3 UR8, UR8, 0x1000, URZ ;  /* 0x0000100008087890 */ /* 0x000fd2000fffe03f */
[----:B--2---:R2:W-:Y:S01]  /*9500*/  UTMASTG.4D [UR8], [UR4] ;  /* 0x00000008040073b5 */ /* 0x0045e20008018000 */
[----:B------:R0:W-:Y:S01]  /*9510*/  UTMACMDFLUSH ;  /* 0x00000000000079b7 */ /* 0x0001e20000000000 */
[----:B--2---:R-:W-:-:S04]  /*9520*/  DEPBAR.LE SB0, 0x1 ;  /* 0x000080400000791a */ /* 0x004fc80000000000 */
.L_x_56:
[----:B------:R-:W-:Y:S05]  /*9530*/  BSYNC B0 ;  /* 0x0000000000007941 */ /* 0x000fea0003800000 */
.L_x_55:
        /* <DEDUP_REMOVED lines=24> */
[----:B------:R-:W-:Y:S01]  /*96c0*/  UMOV UR9, 0x40 ;  /* 0x0000004000097882 */ /* 0x000fe20000000000 */
[----:B------:R-:W-:Y:S02]  /*96d0*/  UMOV UR10, UR42 ;  /* 0x0000002a000a7c82 */ /* 0x000fe40008000000 */
[----:B------:R-:W-:Y:S01]  /*96e0*/  UIADD3.X UR5, URZ, UR5, URZ, UP0, !UPT ;  /* 0x000000053f057290 */ /* 0x000fe200087fe43f */
[----:B------:R-:W2:Y:S08]  /*96f0*/  S2UR UR11, SR_CTAID.Y ;  /* 0x00000000000b79c3 */ /* 0x000eb00000002600 */
[----:B--2---:R2:W-:Y:S01]  /*9700*/  UTMASTG.4D [UR8], [UR4] ;  /* 0x00000008040073b5 */ /* 0x0045e20008018000 */
[----:B------:R0:W-:Y:S01]  /*9710*/  UTMACMDFLUSH ;  /* 0x00000000000079b7 */ /* 0x0001e20000000000 */
[----:B--2---:R-:W-:-:S04]  /*9720*/  DEPBAR.LE SB0, 0x1 ;  /* 0x000080400000791a */ /* 0x004fc80000000000 */
.L_x_58:
[----:B------:R-:W-:Y:S05]  /*9730*/  BSYNC B0 ;  /* 0x0000000000007941 */ /* 0x000fea0003800000 */
.L_x_57:
        /* <DEDUP_REMOVED lines=32> */
.L_x_60:
[----:B------:R-:W-:Y:S05]  /*9940*/  BSYNC B0 ;  /* 0x0000000000007941 */ /* 0x000fea0003800000 */
.L_x_59:
[----:B------:R-:W-:Y:S01]  /*9950*/  BAR.SYNC.DEFER_BLOCKING 0x1, 0x80 ;  /* 0x0042000000007b1d */ /* 0x000fe20000010000 */
[----:B------:R-:W-:Y:S02]  /*9960*/  F2FP.BF16.F32.PACK_AB R104, R105, R104 ;  /* 0x000000686968723e */ /* 0x000fe400000010ff */
        /* <DEDUP_REMOVED lines=15> */
[----:B---3--:R-:W3:Y:S02]  /*9a60*/  FENCE.VIEW.ASYNC.S ;  /* 0x00000000000073c6 */ /* 0x008ee40000000000 */
[----:B---3--:R-:W-:Y:S06]  /*9a70*/  BAR.SYNC.DEFER_BLOCKING 0x1, 0x80 ;  /* 0x0042000000007b1d */ /* 0x008fec0000010000 */
        /* <DEDUP_REMOVED lines=8> */
[----:B------:R-:W3:Y:S08]  /*9b00*/  S2UR UR11, SR_CTAID.Y ;  /* 0x00000000000b79c3 */ /* 0x000ef00000002600 */
[----:B---3--:R3:W-:Y:S01]  /*9b10*/  UTMASTG.4D [UR8], [UR4] ;  /* 0x00000008040073b5 */ /* 0x0087e20008018000 */
[----:B------:R0:W-:Y:S01]  /*9b20*/  UTMACMDFLUSH ;  /* 0x00000000000079b7 */ /* 0x0001e20000000000 */
[----:B---3--:R-:W-:-:S04]  /*9b30*/  DEPBAR.LE SB0, 0x1 ;  /* 0x000080400000791a */ /* 0x008fc80000000000 */
.L_x_62:
[----:B------:R-:W-:Y:S05]  /*9b40*/  BSYNC B0 ;  /* 0x0000000000007941 */ /* 0x000fea0003800000 */
.L_x_61:
        /* <DEDUP_REMOVED lines=17> */
[----:B----4-:R-:W4:Y:S02]  /*9c60*/  FENCE.VIEW.ASYNC.S ;  /* 0x00000000000073c6 */ /* 0x010f240000000000 */
[----:B----4-:R-:W-:Y:S06]  /*9c70*/  BAR.SYNC.DEFER_BLOCKING 0x1, 0x80 ;  /* 0x0042000000007b1d */ /* 0x010fec0000010000 */
[----:B------:R-:W-:Y:S05]  /*9c80*/  @P1 BRA `(.L_x_64) ;  /* 0x0000000000301947 */ /* 0x000fea0003800000 */
[----:B------:R-:W-:Y:S01]  /*9c90*/  S2UR UR12, SR_CTAID.Z ;  /* 0x00000000000c79c3 */ /* 0x000fe20000002700 */
[----:B------:R-:W-:Y:S01]  /*9ca0*/  R2UR UR8, R17 ;  /* 0x00000000110872ca */ /* 0x000fe200000e0000 */
[----:B------:R-:W-:Y:S01]  /*9cb0*/  ULDC.64 UR4, c[0x0][0x198] ;  /* 0x0000660000047ab9 */ /* 0x000fe20000000a00 */
[----:B------:R-:W-:Y:S01]  /*9cc0*/  UMOV UR9, 0xa0 ;  /* 0x000000a000097882 */ /* 0x000fe20000000000 */
[----:B------:R-:W-:Y:S01]  /*9cd0*/  UIADD3 UR4, UP0, UR4, 0x670, URZ ;  /* 0x0000067004047890 */ /* 0x000fe2000ff1e03f */
[----:B------:R-:W-:-:S03]  /*9ce0*/  UMOV UR10, UR42 ;  /* 0x0000002a000a7c82 */ /* 0x000fc60008000000 */
[----:B------:R-:W4:Y:S01]  /*9cf0*/  S2UR UR11, SR_CTAID.Y ;  /* 0x00000000000b79c3 */ /* 0x000f220000002600 */
[----:B------:R-:W-:-:S05]  /*9d00*/  UIADD3.X UR5, URZ, UR5, URZ, UP0, !UPT ;  /* 0x000000053f057290 */ /* 0x000fca00087fe43f */
[----:B------:R-:W-:-:S09]  /*9d10*/  UIADD3 UR8, UR8, 0x1000, URZ ;  /* 0x0000100008087890 */ /* 0x000fd2000fffe03f */
[----:B----4-:R4:W-:Y:S01]  /*9d20*/  UTMASTG.4D [UR8], [UR4] ;  /* 0x00000008040073b5 */ /* 0x0109e20008018000 */
[----:B------:R0:W-:Y:S01]  /*9d30*/  UTMACMDFLUSH ;  /* 0x00000000000079b7 */ /* 0x0001e20000000000 */
[----:B----4-:R-:W-:-:S04]  /*9d40*/  DEPBAR.LE SB0, 0x1 ;  /* 0x000080400000791a */ /* 0x010fc80000000000 */
.L_x_64:
[----:B------:R-:W-:Y:S05]  /*9d50*/  BSYNC B0 ;  /* 0x0000000000007941 */ /* 0x000fea0003800000 */
.L_x_63:
        /* <DEDUP_REMOVED lines=17> */
[----:B-----5:R-:W5:Y:S02]  /*9e70*/  FENCE.VIEW.ASYNC.S ;  /* 0x00000000000073c6 */ /* 0x020f640000000000 */
[----:B-----5:R-:W-:Y:S06]  /*9e80*/  BAR.SYNC.DEFER_BLOCKING 0x1, 0x80 ;  /* 0x0042000000007b1d */ /* 0x020fec0000010000 */
        /* <DEDUP_REMOVED lines=8> */
[----:B------:R-:W5:Y:S08]  /*9f10*/  S2UR UR11, SR_CTAID.Y ;  /* 0x00000000000b79c3 */ /* 0x000f700000002600 */
[----:B-----5:R1:W-:Y:S01]  /*9f20*/  UTMASTG.4D [UR8], [UR4] ;  /* 0x00000008040073b5 */ /* 0x0203e20008018000 */
[----:B------:R0:W-:Y:S01]  /*9f30*/  UTMACMDFLUSH ;  /* 0x00000000000079b7 */ /* 0x0001e20000000000 */
[----:B-1----:R-:W-:-:S04]  /*9f40*/  DEPBAR.LE SB0, 0x1 ;  /* 0x000080400000791a */ /* 0x002fc80000000000 */
.L_x_66:
[----:B------:R-:W-:Y:S05]  /*9f50*/  BSYNC B0 ;  /* 0x0000000000007941 */ /* 0x000fea0003800000 */
.L_x_65:
[----:B------:R-:W-:Y:S06]  /*9f60*/  BAR.SYNC.DEFER_BLOCKING 0x1, 0x80 ;  /* 0x0042000000007b1d */ /* 0x000fec0000010000 */
[----:B------:R-:W-:Y:S01]  /*9f70*/  BSSY B0, `(.L_x_67) ;  /* 0x0000016000007945 */ /* 0x000fe20003800000 */
[----:B------:R1:W-:Y:S04]  /*9f80*/  STSM.16.M88.4 [R25+0x1000], R136 ;  /* 0x0010008819007844 */ /* 0x0003e80000000200 */
        /* <DEDUP_REMOVED lines=10> */
[----:B------:R-:W-:Y:S01]  /*a030*/  R2UR UR8, R17 ;  /* 0x00000000110872ca */ /* 0x000fe200000e0000 */
[----:B------:R-:W-:Y:S01]  /*a040*/  ULDC.64 UR4, c[0x0][0x198] ;  /* 0x0000660000047ab9 */ /* 0x000fe20000000a00 */
[----:B------:R-:W-:Y:S01]  /*a050*/  UMOV UR9, 0xe0 ;  /* 0x000000e000097882 */ /* 0x000fe20000000000 */
[----:B------:R-:W-:Y:S01]  /*a060*/  UIADD3 UR4, UP0, UR4, 0x670, URZ ;  /* 0x0000067004047890 */ /* 0x000fe2000ff1e03f */
[----:B------:R-:W-:-:S03]  /*a070*/  UMOV UR10, UR42 ;  /* 0x0000002a000a7c82 */ /* 0x000fc60008000000 */
[----:B------:R-:W5:Y:S01]  /*a080*/  S2UR UR11, SR_CTAID.Y ;  /* 0x00000000000b79c3 */ /* 0x000f620000002600 */
[----:B------:R-:W-:-:S05]  /*a090*/  UIADD3.X UR5, URZ, UR5, URZ, UP0, !UPT ;  /* 0x000000053f057290 */ /* 0x000fca00087fe43f */
[----:B------:R-:W-:-:S09]  /*a0a0*/  UIADD3 UR8, UR8, 0x1000, URZ ;  /* 0x0000100008087890 */ /* 0x000fd2000fffe03f */
[----:B-----5:R1:W-:Y:S02]  /*a0b0*/  UTMASTG.4D [UR8], [UR4] ;  /* 0x00000008040073b5 */ /* 0x0203e40008018000 */
[----:B-1----:R0:W-:Y:S02]  /*a0c0*/  UTMACMDFLUSH ;  /* 0x00000000000079b7 */ /* 0x0021e40000000000 */
.L_x_68:
[----:B------:R-:W-:Y:S05]  /*a0d0*/  BSYNC B0 ;  /* 0x0000000000007941 */ /* 0x000fea0003800000 */
.L_x_67:
[----:B------:R-:W-:Y:S01]  /*a0e0*/  R2UR UR4, R2 ;  /* 0x00000000020472ca */ /* 0x000fe200000e0000 */
[----:B------:R-:W-:-:S04]  /*a0f0*/  DEPBAR.LE SB0, 0x0 ;  /* 0x000080000000791a */ /* 0x000fc80000000000 */
[----:B------:R-:W-:-:S08]  /*a100*/  R2UR UR5, R16 ;  /* 0x00000000100572ca */ /* 0x000fd000000e0000 */
[----:B------:R-:W-:-:S04]  /*a110*/  UIADD3 UR4, UR4, -0x1, URZ ;  /* 0xffffffff04047890 */ /* 0x000fc8000fffe03f */
[----:B------:R-:W-:-:S04]  /*a120*/  USHF.L.U32 UR4, UR4, 0x3, URZ ;  /* 0x0000000304047899 */ /* 0x000fc8000800063f */
[----:B------:R-:W-:-:S04]  /*a130*/  ULOP3.LUT UR4, UR4, 0x8, URZ, 0xe2, !UPT ;  /* 0x0000000804047892 */ /* 0x000fc8000f8ee23f */
[----:B------:R-:W-:-:S06]  /*a140*/  ULOP3.LUT UR4, UR4, 0x18, URZ, 0x3c, !UPT ;  /* 0x0000001804047892 */ /* 0x000fcc000f8e3c3f */
[----:B--2-4-:R-:W-:-:S04]  /*a150*/  MOV R0, UR4 ;  /* 0x0000000400007c02 */ /* 0x014fc80008000f00 */
[----:B------:R-:W-:Y:S01]  /*a160*/  SYNCS.ARRIVE.TRANS64.A1T0 RZ, [R0+UR5+0x60090], RZ ;  /* 0x060090ff00ff79a7 */ /* 0x000fe20008100005 */
[----:B------:R-:W-:Y:S05]  /*a170*/  EXIT ;  /* 0x000000000000794d */ /* 0x000fea0003800000 */
.L_x_6:
[----:B------:R-:W-:-:S08]  /*a180*/  UISETP.NE.AND UP0, UPT, UR6, 0x1, UPT ;  /* 0x000000010600788c */ /* 0x000fd0000bf05270 */
[----:B------:R-:W1:-:S00]  /*a190*/  USETMAXREG.DEALLOC.CTAPOOL 0x18 ;  /* 0x00000018000079c8 */ /* 0x000e4000080e0500 */
[----:B------:R-:W-:-:S13]  /*a1a0*/  PLOP3.LUT P0, PT, PT, PT, UP0, 0x80, 0x0 ;  /* 0x000000000000781c */ /* 0x000fda0003f0f008 */
[----:B------:R-:W-:Y:S05]  /*a1b0*/  @P0 EXIT ;  /* 0x000000000000094d */ /* 0x000fea0003800000 */
[----:B------:R-:W2:Y:S01]  /*a1c0*/  S2UR UR11, SR_CTAID.X ;  /* 0x00000000000b79c3 */ /* 0x000ea20000002500 */
[----:B------:R-:W-:Y:S01]  /*a1d0*/  ELECT P3, URZ, PT ;  /* 0x00000000003f782f */ /* 0x000fe20003860000 */
[----:B------:R-:W-:Y:S01]  /*a1e0*/  BSSY B0, `(.L_x_69) ;  /* 0x000003c000007945 */ /* 0x000fe20003800000 */
[----:B-1----:R-:W-:Y:S02]  /*a1f0*/  MOV R0, RZ ;  /* 0x000000ff00007202 */ /* 0x002fe40000000f00 */
[----:B------:R-:W-:Y:S02]  /*a200*/  MOV R7, RZ ;  /* 0x000000ff00077202 */ /* 0x000fe40000000f00 */
[----:B------:R-:W-:Y:S01]  /*a210*/  MOV R3, RZ ;  /* 0x000000ff00037202 */ /* 0x000fe20000000f00 */
[----:B------:R-:W1:Y:S08]  /*a220*/  S2UR UR44, SR_CTAID.Y ;  /* 0x00000000002c79c3 */ /* 0x000e700000002600 */
[----:B------:R-:W3:Y:S01]  /*a230*/  S2UR UR45, SR_CTAID.Z ;  /* 0x00000000002d79c3 */ /* 0x000ee20000002700 */
[----:B--2---:R-:W-:Y:S01]  /*a240*/  USHF.L.U32 UR11, UR11, 0x7, URZ ;  /* 0x000000070b0b7899 */ /* 0x004fe2000800063f */
[----:B------:R-:W-:Y:S11]  /*a250*/  @!P3 BRA `(.L_x_70) ;  /* 0x0000000000d0b947 */ /* 0x000ff60003800000 */
[----:B------:R-:W2:Y:S01]  /*a260*/  S2R R3, SR_CgaCtaId ;  /* 0x0000000000037919 */ /* 0x000ea20000008800 */
[----:B------:R-:W-:Y:S02]  /*a270*/  MOV R2, 0x400 ;  /* 0x0000040000027802 */ /* 0x000fe40000000f00 */
[----:B------:R-:W-:Y:S02]  /*a280*/  MOV R4, 0x1 ;  /* 0x0000000100047802 */ /* 0x000fe40000000f00 */
[----:B--2---:R-:W-:Y:S02]  /*a290*/  LEA R3, R3, R2, 0x18 ;  /* 0x0000000203037211 */ /* 0x004fe400078ec0ff */
[----:B------:R-:W-:-:S04]  /*a2a0*/  SHF.L.U32 R2, R4, 0x1f, RZ ;  /* 0x0000001f04027819 */ /* 0x000fc800000006ff */
[----:B------:R-:W2:Y:S02]  /*a2b0*/  SYNCS.PHASECHK.TRANS64.TRYWAIT P0, [R3+URZ+0x60060], R2 ;  /* 0x06006002030075a7 */ /* 0x000ea4000800017f */
[----:B--2---:R-:W-:Y:S05]  /*a2c0*/  @!P0 BRA `(.L_x_71) ;  /* 0x0000001800588947 */ /* 0x004fea0003800000 */
.L_x_107:
[----:B------:R-:W-:Y:S01]  /*a2d0*/  ULOP3.LUT UR4, UR7, 0x2, URZ, 0xfc, !UPT ;  /* 0x0000000207047892 */ /* 0x000fe2000f8efc3f */
[----:B--2---:R-:W-:-:S03]  /*a2e0*/  @P2 MOV R2, 0x8000 ;  /* 0x0000800000022802 */ /* 0x004fc60000000f00 */
[----:B------:R-:W-:Y:S01]  /*a2f0*/  UPRMT UR4, UR4, 0x9910, URZ ;  /* 0x0000991004047896 */ /* 0x000fe2000800003f */
[----:B------:R2:W-:Y:S03]  /*a300*/  @P2 SYNCS.ARRIVE.TRANS64 RZ, [R3+URZ+0x60050], R2 ;  /* 0x0600500203ff29a7 */ /* 0x0005e6000800003f */
[----:B------:R-:W-:-:S06]  /*a310*/  UISETP.NE.AND UP0, UPT, UR4, 0x2, UPT ;  /* 0x000000020400788c */ /* 0x000fcc000bf05270 */
[----:B------:R-:W-:-:S13]  /*a320*/  PLOP3.LUT P0, PT, PT, PT, UP0, 0x80, 0x0 ;  /* 0x000000000000781c */ /* 0x000fda0003f0f008 */
[----:B--2---:R-:W-:Y:S05]  /*a330*/  @P0 BRA `(.L_x_72) ;  /* 0x0000000000040947 */ /* 0x004fea0003800000 */
[----:B-1-3--:R-:W-:Y:S01]  /*a340*/  BPT.TRAP 0x1 ;  /* 0x000000040000795c */ /* 0x00afe20000300000 */
.L_x_72:
[----:B------:R-:W-:-:S04]  /*a350*/  LOP3.LUT P0, RZ, R6, 0x1f, RZ, 0xc0, !PT ;  /* 0x0000001f06ff7812 */ /* 0x000fc8000780c0ff */
[----:B------:R-:W-:-:S13]  /*a360*/  PLOP3.LUT P0, PT, P0, P2, PT, 0x2a, 0x0 ;  /* 0x000000000000781c */ /* 0x000fda0000704572 */
[----:B------:R-:W-:Y:S05]  /*a370*/  @P0 BRA `(.L_x_73) ;  /* 0x0000000000040947 */ /* 0x000fea0003800000 */
[----:B-1-3--:R-:W-:Y:S01]  /*a380*/  BPT.TRAP 0x1 ;  /* 0x000000040000795c */ /* 0x00afe20000300000 */
.L_x_73:
[----:B------:R-:W-:Y:S01]  /*a390*/  R2UR UR8, R3 ;  /* 0x00000000030872ca */ /* 0x000fe200000e0000 */
[----:B------:R-:W-:Y:S01]  /*a3a0*/  ULDC.64 UR4, c[0x0][0x198] ;  /* 0x0000660000047ab9 */ /* 0x000fe20000000a00 */
[----:B------:R-:W-:Y:S01]  /*a3b0*/  UMOV UR14, 0x0 ;  /* 0x00000000000e7882 */ /* 0x000fe20000000000 */
[----:B------:R-:W-:Y:S01]  /*a3c0*/  UIADD3 UR4, UP0, UR4, 0xf0, URZ ;  /* 0x000000f004047890 */ /* 0x000fe2000ff1e03f */
[----:B------:R-:W-:Y:S01]  /*a3d0*/  MOV R7, 0x40 ;  /* 0x0000004000077802 */ /* 0x000fe20000000f00 */
[----:B------:R-:W-:Y:S01]  /*a3e0*/  UMOV UR15, 0x10000000 ;  /* 0x10000000000f7882 */ /* 0x000fe20000000000 */
[----:B------:R-:W-:Y:S01]  /*a3f0*/  UMOV UR10, URZ ;  /* 0x0000003f000a7c82 */ /* 0x000fe20008000000 */
[----:B------:R-:W-:Y:S01]  /*a400*/  UIADD3.X UR5, URZ, UR5, URZ, UP0, !UPT ;  /* 0x000000053f057290 */ /* 0x000fe200087fe43f */
[----:B------:R-:W-:Y:S01]  /*a410*/  MOV R3, 0x1 ;  /* 0x0000000100037802 */ /* 0x000fe20000000f00 */
[----:B-1----:R-:W-:Y:S01]  /*a420*/  UMOV UR12, UR44 ;  /* 0x0000002c000c7c82 */ /* 0x002fe20008000000 */
[----:B---3--:R-:W-:Y:S01]  /*a430*/  UMOV UR13, UR45 ;  /* 0x0000002d000d7c82 */ /* 0x008fe20008000000 */
[----:B------:R-:W-:Y:S01]  /*a440*/  UMOV UR26, 0x40 ;  /* 0x00000040001a7882 */ /* 0x000fe20000000000 */
[----:B------:R-:W-:Y:S01]  /*a450*/  UMOV UR27, UR11 ;  /* 0x0000000b001b7c82 */ /* 0x000fe20008000000 */
[----:B------:R-:W-:-:S02]  /*a460*/  UIADD3 UR9, UR8, 0x60050, URZ ;  /* 0x0006005008097890 */ /* 0x000fc4000fffe03f */
[----:B------:R-:W-:Y:S02]  /*a470*/  UIADD3 UR24, UR8, 0x2000, URZ ;  /* 0x0000200008187890 */ /* 0x000fe4000fffe03f */
[----:B------:R-:W-:Y:S02]  /*a480*/  UIADD3 UR16, UR8, 0x4000, URZ ;  /* 0x0000400008107890 */ /* 0x000fe4000fffe03f */
[----:B------:R-:W-:Y:S01]  /*a490*/  UIADD3 UR40, UR8, 0x6000, URZ ;  /* 0x0000600008287890 */ /* 0x000fe2000fffe03f */
[----:B------:R-:W-:Y:S01]  /*a4a0*/  UMOV UR28, UR44 ;  /* 0x0000002c001c7c82 */ /* 0x000fe20008000000 */
[----:B------:R-:W-:Y:S01]  /*a4b0*/  UMOV UR29, UR45 ;  /* 0x0000002d001d7c82 */ /* 0x000fe20008000000 */
[----:B------:R-:W-:Y:S01]  /*a4c0*/  UMOV UR25, UR9 ;  /* 0x0000000900197c82 */ /* 0x000fe20008000000 */
[----:B------:R-:W-:Y:S01]  /*a4d0*/  UMOV UR18, 0x80 ;  /* 0x0000008000127882 */ /* 0x000fe20000000000 */
[----:B------:R-:W-:Y:S01]  /*a4e0*/  UMOV UR19, UR11 ;  /* 0x0000000b00137c82 */ /* 0x000fe20008000000 */
[----:B------:R-:W-:Y:S01]  /*a4f0*/  UMOV UR20, UR44 ;  /* 0x0000002c00147c82 */ /* 0x000fe20008000000 */
[----:B------:R2:W-:Y:S01]  /*a500*/  UTMALDG.4D [UR8], [UR4], desc[UR14] ;  /* 0x00000e08040075b4 */ /* 0x0005e20008019000 */
[----:B------:R-:W-:Y:S01]  /*a510*/  UMOV UR21, UR45 ;  /* 0x0000002d00157c82 */ /* 0x000fe20008000000 */
[----:B------:R-:W-:Y:S01]  /*a520*/  UMOV UR17, UR9 ;  /* 0x0000000900117c82 */ /* 0x000fe20008000000 */
[----:B------:R-:W-:Y:S01]  /*a530*/  UMOV UR42, 0xc0 ;  /* 0x000000c0002a7882 */ /* 0x000fe20000000000 */
[----:B------:R-:W-:Y:S01]  /*a540*/  UMOV UR43, UR11 ;  /* 0x0000000b002b7c82 */ /* 0x000fe20008000000 */
[----:B------:R-:W-:Y:S01]  /*a550*/  UMOV UR41, UR9 ;  /* 0x0000000900297c82 */ /* 0x000fe20008000000 */
[----:B------:R2:W-:Y:S01]  /*a560*/  UTMALDG.4D [UR24], [UR4], desc[UR14] ;  /* 0x00000e18040075b4 */ /* 0x0005e20008019000 */
[----:B------:R2:W-:Y:S01]  /*a570*/  UTMALDG.4D [UR16], [UR4], desc[UR14] ;  /* 0x00000e10040075b4 */ /* 0x0005e20008019000 */
[----:B------:R2:W-:Y:S02]  /*a580*/  UTMALDG.4D [UR40], [UR4], desc[UR14] ;  /* 0x00000e28040075b4 */ /* 0x0005e40008019000 */
[----:B--2---:R-:W-:Y:S01]  /*a590*/  NOP ;  /* 0x0000000000007918 */ /* 0x004fe20000000000 */
.L_x_70:
[----:B-1-3--:R-:W-:Y:S05]  /*a5a0*/  BSYNC B0 ;  /* 0x0000000000007941 */ /* 0x00afea0003800000 */
.L_x_69:
[----:B------:R-:W1:Y:S01]  /*a5b0*/  LDC R2, c[0x0][0x28c] ;  /* 0x0000a300ff027b82 */ /* 0x000e620000000800 */
[----:B------:R-:W-:Y:S01]  /*a5c0*/  BSSY B0, `(.L_x_74) ;  /* 0x0000038000007945 */ /* 0x000fe20003800000 */
[----:B-1----:R-:W-:-:S13]  /*a5d0*/  ISETP.GT.AND P4, PT, R2, RZ, P3 ;  /* 0x000000ff0200720c */ /* 0x002fda0001f84270 */
[----:B------:R-:W-:Y:S05]  /*a5e0*/  @!P4 BRA `(.L_x_75) ;  /* 0x0000000000d4c947 */ /* 0x000fea0003800000 */
[----:B------:R-:W1:Y:S01]  /*a5f0*/  S2R R5, SR_CgaCtaId ;  /* 0x0000000000057919 */ /* 0x000e620000008800 */
[----:B------:R-:W-:-:S04]  /*a600*/  MOV R0, 0x400 ;  /* 0x0000040000007802 */ /* 0x000fc80000000f00 */
[----:B-1----:R-:W-:Y:S02]  /*a610*/  LEA R5, R5, R0, 0x18 ;  /* 0x0000000005057211 */ /* 0x002fe400078ec0ff */
[----:B------:R-:W-:-:S04]  /*a620*/  MOV R0, 0x1 ;  /* 0x0000000100007802 */ /* 0x000fc80000000f00 */
[----:B------:R-:W-:-:S04]  /*a630*/  SHF.L.U32 R0, R0, 0x1f, RZ ;  /* 0x0000001f00007819 */ /* 0x000fc800000006ff */
[----:B------:R-:W1:Y:S02]  /*a640*/  SYNCS.PHASECHK.TRANS64.TRYWAIT P0, [R5+URZ+0x60028], R0 ;  /* 0x06002800050075a7 */ /* 0x000e64000800017f */
[----:B-1----:R-:W-:Y:S05]  /*a650*/  @!P0 BRA `(.L_x_76) ;  /* 0x0000001400888947 */ /* 0x002fea0003800000 */
.L_x_108:
[----:B------:R-:W-:Y:S01]  /*a660*/  ULOP3.LUT UR4, UR7, 0x2, URZ, 0xfc, !UPT ;  /* 0x0000000207047892 */ /* 0x000fe2000f8efc3f */
[----:B-1----:R-:W-:-:S03]  /*a670*/  @P2 MOV R0, 0x10000 ;  /* 0x0001000000002802 */ /* 0x002fc60000000f00 */
[----:B------:R-:W-:Y:S01]  /*a680*/  UPRMT UR4, UR4, 0x9910, URZ ;  /* 0x0000991004047896 */ /* 0x000fe2000800003f */
[----:B------:R1:W-:Y:S03]  /*a690*/  @P2 SYNCS.ARRIVE.TRANS64 RZ, [R5+URZ+0x60000], R0 ;  /* 0x0600000005ff29a7 */ /* 0x0003e6000800003f */
[----:B------:R-:W-:-:S06]  /*a6a0*/  UISETP.NE.AND UP0, UPT, UR4, 0x2, UPT ;  /* 0x000000020400788c */ /* 0x000fcc000bf05270 */
[----:B------:R-:W-:-:S13]  /*a6b0*/  PLOP3.LUT P0, PT, PT, PT, UP0, 0x80, 0x0 ;  /* 0x000000000000781c */ /* 0x000fda0003f0f008 */
[----:B-1----:R-:W-:Y:S05]  /*a6c0*/  @P0 BRA `(.L_x_77) ;  /* 0x0000000000040947 */ /* 0x002fea0003800000 */
[----:B------:R-:W-:Y:S01]  /*a6d0*/  BPT.TRAP 0x1 ;  /* 0x000000040000795c */ /* 0x000fe20000300000 */
.L_x_77:
[----:B------:R-:W-:-:S04]  /*a6e0*/  LOP3.LUT P0, RZ, R6, 0x1f, RZ, 0xc0, !PT ;  /* 0x0000001f06ff7812 */ /* 0x000fc8000780c0ff */
[----:B------:R-:W-:-:S13]  /*a6f0*/  PLOP3.LUT P0, PT, P0, P2, PT, 0x2a, 0x0 ;  /* 0x000000000000781c */ /* 0x000fda0000704572 */
[----:B------:R-:W-:Y:S05]  /*a700*/  @P0 BRA `(.L_x_78) ;  /* 0x0000000000040947 */ /* 0x000fea0003800000 */
[----:B------:R-:W-:Y:S01]  /*a710*/  BPT.TRAP 0x1 ;  /* 0x000000040000795c */ /* 0x000fe20000300000 */
.L_x_78:
[----:B------:R-:W-:Y:S01]  /*a720*/  R2UR UR40, R5 ;  /* 0x00000000052872ca */ /* 0x000fe200000e0000 */
[----:B------:R-:W-:Y:S01]  /*a730*/  ULDC.64 UR4, c[0x0][0x198] ;  /* 0x0000660000047ab9 */ /* 0x000fe20000000a00 */
[----:B------:R-:W-:Y:S01]  /*a740*/  UMOV UR19, URZ ;  /* 0x0000003f00137c82 */ /* 0x000fe20008000000 */
[----:B------:R-:W-:Y:S01]  /*a750*/  UIADD3 UR4, UP0, UR4, 0x1f0, URZ ;  /* 0x000001f004047890 */ /* 0x000fe2000ff1e03f */
[----:B------:R-:W-:Y:S01]  /*a760*/  MOV R0, 0x1 ;  /* 0x0000000100007802 */ /* 0x000fe20000000f00 */
[----:B------:R-:W-:Y:S01]  /*a770*/  UMOV UR8, 0x0 ;  /* 0x0000000000087882 */ /* 0x000fe20000000000 */
[----:B------:R-:W-:Y:S01]  /*a780*/  UMOV UR9, 0x10000000 ;  /* 0x1000000000097882 */ /* 0x000fe20000000000 */
[----:B------:R-:W-:Y:S01]  /*a790*/  UIADD3.X UR5, URZ, UR5, URZ, UP0, !UPT ;  /* 0x000000053f057290 */ /* 0x000fe200087fe43f */
[----:B------:R-:W-:Y:S01]  /*a7a0*/  UMOV UR18, URZ ;  /* 0x0000003f00127c82 */ /* 0x000fe20008000000 */
[----:B------:R-:W-:Y:S01]  /*a7b0*/  UMOV UR20, UR44 ;  /* 0x0000002c00147c82 */ /* 0x000fe20008000000 */
[----:B------:R-:W-:Y:S01]  /*a7c0*/  UMOV UR21, UR45 ;  /* 0x0000002d00157c82 */ /* 0x000fe20008000000 */
[----:B------:R-:W-:-:S02]  /*a7d0*/  UMOV UR34, 0x40 ;  /* 0x0000004000227882 */ /* 0x000fc40000000000 */
[----:B------:R-:W-:Y:S02]  /*a7e0*/  UIADD3 UR16, UR40, 0x10000, URZ ;  /* 0x0001000028107890 */ /* 0x000fe4000fffe03f */
[----:B------:R-:W-:Y:S02]  /*a7f0*/  UIADD3 UR17, UR40, 0x60000, URZ ;  /* 0x0006000028117890 */ /* 0x000fe4000fffe03f */
[----:B------:R-:W-:Y:S02]  /*a800*/  UIADD3 UR32, UR40, 0x14000, URZ ;  /* 0x0001400028207890 */ /* 0x000fe4000fffe03f */
[----:B------:R-:W-:Y:S02]  /*a810*/  UIADD3 UR24, UR40, 0x18000, URZ ;  /* 0x0001800028187890 */ /* 0x000fe4000fffe03f */
[----:B------:R-:W-:Y:S01]  /*a820*/  UIADD3 UR40, UR40, 0x1c000, URZ ;  /* 0x0001c00028287890 */ /* 0x000fe2000fffe03f */
[----:B------:R-:W-:Y:S01]  /*a830*/  UMOV UR36, UR44 ;  /* 0x0000002c00247c82 */ /* 0x000fe20008000000 */
        /* <DEDUP_REMOVED lines=15> */
[----:B-1----:R-:W-:Y:S01]  /*a930*/  NOP ;  /* 0x0000000000007918 */ /* 0x002fe20000000000 */
.L_x_75:
[----:B------:R-:W-:Y:S05]  /*a940*/  BSYNC B0 ;  /* 0x0000000000007941 */ /* 0x000fea0003800000 */
.L_x_74:
[----:B------:R-:W-:Y:S04]  /*a950*/  BSSY B0, `(.L_x_79) ;  /* 0x000003a000007945 */ /* 0x000fe80003800000 */
[----:B------:R-:W-:Y:S05]  /*a960*/  @!P3 BRA `(.L_x_80) ;  /* 0x0000000000e0b947 */ /* 0x000fea0003800000 */
[----:B------:R-:W1:Y:S01]  /*a970*/  S2R R5, SR_CgaCtaId ;  /* 0x0000000000057919 */ /* 0x000e620000008800 */
[----:B------:R-:W-:-:S04]  /*a980*/  MOV R4, 0x400 ;  /* 0x0000040000047802 */ /* 0x000fc80000000f00 */
[----:B-1----:R-:W-:Y:S02]  /*a990*/  LEA R8, R5, R4, 0x18 ;  /* 0x0000000405087211 */ /* 0x002fe400078ec0ff */
[----:B------:R-:W-:Y:S02]  /*a9a0*/  MOV R5, 0x1 ;  /* 0x0000000100057802 */ /* 0x000fe40000000f00 */
[----:B------:R-:W-:Y:S02]  /*a9b0*/  LEA R4, R3, R8, 0x3 ;  /* 0x0000000803047211 */ /* 0x000fe400078e18ff */
[----:B------:R-:W-:-:S04]  /*a9c0*/  SHF.L.U32 R5, R5, 0x1f, RZ ;  /* 0x0000001f05057819 */ /* 0x000fc800000006ff */
[----:B------:R-:W1:Y:S02]  /*a9d0*/  SYNCS.PHASECHK.TRANS64.TRYWAIT P0, [R4+URZ+0x60060], R5 ;  /* 0x06006005040075a7 */ /* 0x000e64000800017f */
[----:B-1----:R-:W-:Y:S05]  /*a9e0*/  @!P0 BRA `(.L_x_81) ;  /* 0x0000001000b88947 */ /* 0x002fea0003800000 */
.L_x_109:
        /* <DEDUP_REMOVED lines=8> */
.L_x_82:
[----:B------:R-:W-:-:S04]  /*aa70*/  LOP3.LUT P0, RZ, R6, 0x1f, RZ, 0xc0, !PT ;  /* 0x0000001f06ff7812 */ /* 0x000fc8000780c0ff */
[----:B------:R-:W-:-:S13]  /*aa80*/  PLOP3.LUT P0, PT, P0, P2, PT, 0x2a, 0x0 ;  /* 0x000000000000781c */ /* 0x000fda0000704572 */
[----:B------:R-:W-:Y:S05]  /*aa90*/  @P0 BRA `(.L_x_83) ;  /* 0x0000000000040947 */ /* 0x000fea0003800000 */
[----:B------:R-:W-:Y:S01]  /*aaa0*/  BPT.TRAP 0x1 ;  /* 0x000000040000795c */ /* 0x000fe20000300000 */
.L_x_83:
[----:B------:R-:W-:Y:S01]  /*aab0*/  R2UR UR32, R3 ;  /* 0x00000000032072ca */ /* 0x000fe200000e0000 */
[----:B------:R-:W-:Y:S01]  /*aac0*/  ULDC.64 UR12, c[0x0][0x198] ;  /* 0x00006600000c7ab9 */ /* 0x000fe20000000a00 */
[----:B------:R-:W-:Y:S01]  /*aad0*/  R2UR UR5, R8 ;  /* 0x00000000080572ca */ /* 0x000fe200000e0000 */
[----:B------:R-:W-:Y:S01]  /*aae0*/  UIADD3 UR4, UP0, UR12, 0xf0, URZ ;  /* 0x000000f00c047890 */ /* 0x000fe2000ff1e03f */
[----:B------:R-:W-:Y:S01]  /*aaf0*/  R2UR UR33, R4 ;  /* 0x00000000042172ca */ /* 0x000fe200000e0000 */
[----:B------:R-:W-:Y:S01]  /*ab00*/  UMOV UR8, 0x0 ;  /* 0x0000000000087882 */ /* 0x000fe20000000000 */
[----:B------:R-:W-:Y:S01]  /*ab10*/  R2UR UR35, R7 ;  /* 0x00000000072372ca */ /* 0x000fe200000e0000 */
[----:B------:R-:W-:Y:S01]  /*ab20*/  UMOV UR9, 0x10000000 ;  /* 0x1000000000097882 */ /* 0x000fe20000000000 */
[----:B------:R-:W-:Y:S01]  /*ab30*/  UMOV UR34, URZ ;  /* 0x0000003f00227c82 */ /* 0x000fe20008000000 */
[----:B------:R-:W-:Y:S01]  /*ab40*/  UMOV UR36, UR44 ;  /* 0x0000002c00247c82 */ /* 0x000fe20008000000 */
[----:B------:R-:W-:Y:S01]  /*ab50*/  UMOV UR37, UR45 ;  /* 0x0000002d00257c82 */ /* 0x000fe20008000000 */
[----:B------:R-:W-:Y:S01]  /*ab60*/  UMOV UR42, 0x40 ;  /* 0x00000040002a7882 */ /* 0x000fe20000000000 */
[----:B------:R-:W-:Y:S01]  /*ab70*/  UMOV UR26, 0x80 ;  /* 0x00000080001a7882 */ /* 0x000fe20000000000 */
[----:B------:R-:W-:Y:S01]  /*ab80*/  UMOV UR28, UR44 ;  /* 0x0000002c001c7c82 */ /* 0x000fe20008000000 */
[----:B------:R-:W-:Y:S01]  /*ab90*/  UMOV UR29, UR45 ;  /* 0x0000002d001d7c82 */ /* 0x000fe20008000000 */
[----:B------:R-:W-:-:S02]  /*aba0*/  ULEA UR32, UR32, UR5, 0xf ;  /* 0x0000000520207291 */ /* 0x000fc4000f8e783f */
[----:B------:R-:W-:Y:S02]  /*abb0*/  UIADD3 UR33, UR33, 0x60050, URZ ;  /* 0x0006005021217890 */ /* 0x000fe4000fffe03f */
[----:B------:R-:W-:Y:S02]  /*abc0*/  UIADD3 UR35, UR11, UR35, URZ ;  /* 0x000000230b237290 */ /* 0x000fe4000fffe03f */
[----:B------:R-:W-:Y:S02]  /*abd0*/  UIADD3.X UR5, URZ, UR13, URZ, UP0, !UPT ;  /* 0x0000000d3f057290 */ /* 0x000fe400087fe43f */
[----:B------:R-:W-:Y:S02]  /*abe0*/  UIADD3 UR40, UR32, 0x2000, URZ ;  /* 0x0000200020287890 */ /* 0x000fe4000fffe03f */
[----:B------:R-:W-:Y:S02]  /*abf0*/  UIADD3 UR24, UR32, 0x4000, URZ ;  /* 0x0000400020187890 */ /* 0x000fe4000fffe03f */
[----:B------:R-:W-:Y:S01]  /*ac00*/  UIADD3 UR16, UR32, 0x6000, URZ ;  /* 0x0000600020107890 */ /* 0x000fe2000fffe03f */
        /* <DEDUP_REMOVED lines=8> */
[----:B------:R-:W-:Y:S01]  /*ac90*/  UMOV UR17, UR33 ;  /* 0x0000002100117c82 */ /* 0x000fe20008000000 */
[----:B------:R-:W-:Y:S01]  /*aca0*/  UMOV UR19, UR35 ;  /* 0x0000002300137c82 */ /* 0x000fe20008000000 */
[----:B------:R1:W-:Y:S01]  /*acb0*/  UTMALDG.4D [UR40], [UR4], desc[UR8] ;  /* 0x00000828040075b4 */ /* 0x0003e20008019000 */
[----:B------:R1:W-:Y:S01]  /*acc0*/  UTMALDG.4D [UR24], [UR4], desc[UR8] ;  /* 0x00000818040075b4 */ /* 0x0003e20008019000 */
[----:B------:R1:W-:Y:S02]  /*acd0*/  UTMALDG.4D [UR16], [UR4], desc[UR8] ;  /* 0x00000810040075b4 */ /* 0x0003e40008019000 */
[----:B-1----:R-:W-:Y:S01]  /*ace0*/  NOP ;  /* 0x0000000000007918 */ /* 0x002fe20000000000 */
.L_x_80:
[----:B------:R-:W-:Y:S05]  /*acf0*/  BSYNC B0 ;  /* 0x0000000000007941 */ /* 0x000fea0003800000 */
.L_x_79:
[----:B------:R-:W-:Y:S01]  /*ad00*/  BSSY B0, `(.L_x_84) ;  /* 0x000003c000007945 */ /* 0x000fe20003800000 */
[----:B------:R-:W-:-:S03]  /*ad10*/  MOV R8, RZ ;  /* 0x000000ff00087202 */ /* 0x000fc60000000f00 */
        /* <DEDUP_REMOVED lines=9> */
.L_x_110:
        /* <DEDUP_REMOVED lines=8> */
.L_x_87:
[----:B------:R-:W-:-:S04]  /*ae30*/  LOP3.LUT P0, RZ, R6, 0x1f, RZ, 0xc0, !PT ;  /* 0x0000001f06ff7812 */ /* 0x000fc8000780c0ff */
[----:B------:R-:W-:-:S13]  /*ae40*/  PLOP3.LUT P0, PT, P0, P2, PT, 0x2a, 0x0 ;  /* 0x000000000000781c */ /* 0x000fda0000704572 */
[----:B------:R-:W-:Y:S05]  /*ae50*/  @P0 BRA `(.L_x_88) ;  /* 0x0000000000040947 */ /* 0x000fea0003800000 */
[----:B------:R-:W-:Y:S01]  /*ae60*/  BPT.TRAP 0x1 ;  /* 0x000000040000795c */ /* 0x000fe20000300000 */
.L_x_88:
[C---:B------:R-:W-:Y:S01]  /*ae70*/  LEA R5, R0.reuse, R5, 0x10 ;  /* 0x0000000500057211 */ /* 0x040fe200078e80ff */
[----:B------:R-:W-:Y:S01]  /*ae80*/  ULDC.64 UR4, c[0x0][0x198] ;  /* 0x0000660000047ab9 */ /* 0x000fe20000000a00 */
[----:B------:R-:W-:Y:S01]  /*ae90*/  R2UR UR33, R3 ;  /* 0x00000000032172ca */ /* 0x000fe200000e0000 */
[----:B------:R-:W-:Y:S01]  /*aea0*/  UIADD3 UR4, UP0, UR4, 0x2f0, URZ ;  /* 0x000002f004047890 */ /* 0x000fe2000ff1e03f */
[----:B------:R-:W-:Y:S01]  /*aeb0*/  R2UR UR16, R5 ;  /* 0x00000000051072ca */ /* 0x000fe200000e0000 */
[----:B------:R-:W-:Y:S01]  /*aec0*/  UMOV UR35, URZ ;  /* 0x0000003f00237c82 */ /* 0x000fe20008000000 */
[----:B------:R-:W-:Y:S01]  /*aed0*/  UMOV UR8, 0x0 ;  /* 0x0000000000087882 */ /* 0x000fe20000000000 */
[----:B------:R-:W-:Y:S01]  /*aee0*/  UIADD3.X UR5, URZ, UR5, URZ, UP0, !UPT ;  /* 0x000000053f057290 */ /* 0x000fe200087fe43f */
[----:B------:R-:W-:Y:S01]  /*aef0*/  IADD3 R0, R0, 0x1, RZ ;  /* 0x0000000100007810 */ /* 0x000fe20007ffe0ff */
[----:B------:R-:W-:Y:S01]  /*af00*/  UMOV UR9, 0x10000000 ;  /* 0x1000000000097882 */ /* 0x000fe20000000000 */
[----:B------:R-:W-:Y:S01]  /*af10*/  UMOV UR34, URZ ;  /* 0x0000003f00227c82 */ /* 0x000fe20008000000 */
[----:B------:R-:W-:Y:S01]  /*af20*/  UMOV UR36, UR44 ;  /* 0x0000002c00247c82 */ /* 0x000fe20008000000 */
[----:B------:R-:W-:Y:S01]  /*af30*/  UMOV UR37, UR45 ;  /* 0x0000002d00257c82 */ /* 0x000fe20008000000 */
[----:B------:R-:W-:Y:S01]  /*af40*/  UMOV UR42, 0x40 ;  /* 0x00000040002a7882 */ /* 0x000fe20000000000 */
[----:B------:R-:W-:Y:S01]  /*af50*/  UMOV UR43, UR35 ;  /* 0x00000023002b7c82 */ /* 0x000fe20008000000 */
[----:B------:R-:W-:Y:S01]  /*af60*/  UIADD3 UR33, UR33, 0x60000, URZ ;  /* 0x0006000021217890 */ /* 0x000fe2000fffe03f */
[----:B------:R-:W-:Y:S01]  /*af70*/  MOV R8, 0x1 ;  /* 0x0000000100087802 */ /* 0x000fe20000000f00 */
[----:B------:R-:W-:-:S02]  /*af80*/  UIADD3 UR32, UR16, 0x10000, URZ ;  /* 0x0001000010207890 */ /* 0x000fc4000fffe03f */
[----:B------:R-:W-:Y:S02]  /*af90*/  UIADD3 UR40, UR16, 0x14000, URZ ;  /* 0x0001400010287890 */ /* 0x000fe4000fffe03f */
[----:B------:R-:W-:Y:S02]  /*afa0*/  UIADD3 UR24, UR16, 0x18000, URZ ;  /* 0x0001800010187890 */ /* 0x000fe4000fffe03f */
[----:B------:R-:W-:Y:S01]  /*afb0*/  UIADD3 UR16, UR16, 0x1c000, URZ ;  /* 0x0001c00010107890 */ /* 0x000fe2000fffe03f */
        /* <DEDUP_REMOVED lines=16> */
.L_x_85:
[----:B------:R-:W-:Y:S05]  /*b0c0*/  BSYNC B0 ;  /* 0x0000000000007941 */ /* 0x000fea0003800000 */
.L_x_84:
[----:B------:R-:W-:-:S13]  /*b0d0*/  ISETP.GE.AND P0, PT, R2, 0x81, PT ;  /* 0x000000810200780c */ /* 0x000fda0003f06270 */
[----:B------:R-:W-:Y:S05]  /*b0e0*/  @!P0 EXIT ;  /* 0x000000000000894d */ /* 0x000fea0003800000 */
[----:B------:R-:W-:Y:S01]  /*b0f0*/  IADD3 R2, R2, 0x7f, RZ ;  /* 0x0000007f02027810 */ /* 0x000fe20007ffe0ff */
[----:B------:R-:W-:Y:S01]  /*b100*/  BSSY B0, `(.L_x_89) ;  /* 0x0000085000007945 */ /* 0x000fe20003800000 */
[----:B------:R-:W-:Y:S02]  /*b110*/  LOP3.LUT P0, RZ, R6, 0x1f, RZ, 0xc0, !PT ;  /* 0x0000001f06ff7812 */ /* 0x000fe4000780c0ff */
[----:B------:R-:W-:Y:S02]  /*b120*/  SHF.R.S32.HI R3, RZ, 0x1f, R2 ;  /* 0x0000001fff037819 */ /* 0x000fe40000011402 */
[----:B------:R-:W-:Y:S02]  /*b130*/  PLOP3.LUT P0, PT, P0, P2, PT, 0x2a, 0x0 ;  /* 0x000000000000781c */ /* 0x000fe40000704572 */
[----:B------:R-:W-:Y:S02]  /*b140*/  LEA.HI R3, R3, R2, RZ, 0x7 ;  /* 0x0000000203037211 */ /* 0x000fe400078f38ff */
[----:B------:R-:W-:-:S02]  /*b150*/  MOV R2, UR7 ;  /* 0x0000000700027c02 */ /* 0x000fc40008000f00 */
[----:B------:R-:W-:Y:S02]  /*b160*/  SHF.R.S32.HI R3, RZ, 0x7, R3 ;  /* 0x00000007ff037819 */ /* 0x000fe40000011403 */
[----:B------:R-:W-:Y:S02]  /*b170*/  LOP3.LUT R2, R2, 0x2, RZ, 0xfc, !PT ;  /* 0x0000000202027812 */ /* 0x000fe400078efcff */
[----:B------:R-:W-:Y:S02]  /*b180*/  SHF.L.U32 R4, R3, 0x1, RZ ;  /* 0x0000000103047819 */ /* 0x000fe400000006ff */
[----:B------:R-:W-:-:S07]  /*b190*/  MOV R3, 0x1 ;  /* 0x0000000100037802 */ /* 0x000fce0000000f00 */
.L_x_100:
[----:B------:R-:W-:Y:S04]  /*b1a0*/  BSSY B1, `(.L_x_90) ;  /* 0x000003a000017945 */ /* 0x000fe80003800000 */
[----:B------:R-:W-:Y:S05]  /*b1b0*/  @!P3 BRA `(.L_x_91) ;  /* 0x0000000000e0b947 */ /* 0x000fea0003800000 */
[----:B------:R-:W1:Y:S01]  /*b1c0*/  S2R R6, SR_CgaCtaId ;  /* 0x0000000000067919 */ /* 0x000e620000008800 */
[----:B------:R-:W-:-:S04]  /*b1d0*/  MOV R5, 0x400 ;  /* 0x0000040000057802 */ /* 0x000fc80000000f00 */
[----:B-1----:R-:W-:Y:S02]  /*b1e0*/  LEA R7, R6, R5, 0x18 ;  /* 0x0000000506077211 */ /* 0x002fe400078ec0ff */
[----:B------:R-:W-:Y:S02]  /*b1f0*/  SHF.L.U32 R5, R3, 0x1f, RZ ;  /* 0x0000001f03057819 */ /* 0x000fe400000006ff */
[----:B------:R-:W-:-:S04]  /*b200*/  LEA R6, R0, R7, 0x3 ;  /* 0x0000000700067211 */ /* 0x000fc800078e18ff */
[----:B------:R-:W1:Y:S02]  /*b210*/  SYNCS.PHASECHK.TRANS64.TRYWAIT P4, [R6+URZ+0x60028], R5 ;  /* 0x06002805060075a7 */ /* 0x000e64000808017f */
[----:B-1----:R-:W-:Y:S05]  /*b220*/  @!P4 BRA `(.L_x_92) ;  /* 0x0000000800d0c947 */ /* 0x002fea0003800000 */
.L_x_111:
[----:B-1----:R-:W-:-:S04]  /*b230*/  @P2 MOV R5, 0x10000 ;  /* 0x0001000000052802 */ /* 0x002fc80000000f00 */
[----:B------:R1:W-:Y:S02]  /*b240*/  @P2 SYNCS.ARRIVE.TRANS64 RZ, [R6+URZ+0x60000], R5 ;  /* 0x0600000506ff29a7 */ /* 0x0003e4000800003f */
[----:B-1----:R-:W-:-:S04]  /*b250*/  PRMT R5, R2, 0x9910, RZ ;  /* 0x0000991002057816 */ /* 0x002fc800000000ff */
[----:B------:R-:W-:-:S13]  /*b260*/  ISETP.NE.AND P4, PT, R5, 0x2, PT ;  /* 0x000000020500780c */ /* 0x000fda0003f85270 */
[----:B------:R-:W-:Y:S05]  /*b270*/  @P4 BRA `(.L_x_93) ;  /* 0x0000000000044947 */ /* 0x000fea0003800000 */
[----:B------:R-:W-:Y:S01]  /*b280*/  BPT.TRAP 0x1 ;  /* 0x000000040000795c */ /* 0x000fe20000300000 */
.L_x_93:
[----:B------:R-:W-:Y:S05]  /*b290*/  @P0 BRA `(.L_x_94) ;  /* 0x0000000000040947 */ /* 0x000fea0003800000 */
[----:B------:R-:W-:Y:S01]  /*b2a0*/  BPT.TRAP 0x1 ;  /* 0x000000040000795c */ /* 0x000fe20000300000 */
.L_x_94:
[----:B------:R-:W-:Y:S01]  /*b2b0*/  LEA R7, R0, R7, 0x10 ;  /* 0x0000000700077211 */ /* 0x000fe200078e80ff */
[----:B------:R-:W-:Y:S01]  /*b2c0*/  ULDC.64 UR4, c[0x0][0x198] ;  /* 0x0000660000047ab9 */ /* 0x000fe20000000a00 */
[----:B------:R-:W-:Y:S01]  /*b2d0*/  R2UR UR41, R6 ;  /* 0x00000000062972ca */ /* 0x000fe200000e0000 */
[----:B------:R-:W-:Y:S01]  /*b2e0*/  UIADD3 UR4, UP0, UR4, 0x1f0, URZ ;  /* 0x000001f004047890 */ /* 0x000fe2000ff1e03f */
[----:B------:R-:W-:Y:S01]  /*b2f0*/  R2UR UR43, R8 ;  /* 0x00000000082b72ca */ /* 0x000fe200000e0000 */
[----:B------:R-:W-:Y:S01]  /*b300*/  UMOV UR8, 0x0 ;  /* 0x0000000000087882 */ /* 0x000fe20000000000 */
[----:B------:R-:W-:Y:S01]  /*b310*/  R2UR UR16, R7 ;  /* 0x00000000071072ca */ /* 0x000fe200000e0000 */
[----:B------:R-:W-:Y:S01]  /*b320*/  UIADD3.X UR5, URZ, UR5, URZ, UP0, !UPT ;  /* 0x000000053f057290 */ /* 0x000fe200087fe43f */
[----:B------:R-:W-:Y:S01]  /*b330*/  IADD3 R5, R0, 0x1, RZ ;  /* 0x0000000100057810 */ /* 0x000fe20007ffe0ff */
[----:B------:R-:W-:Y:S01]  /*b340*/  UMOV UR9, 0x10000000 ;  /* 0x1000000000097882 */ /* 0x000fe20000000000 */
[----:B------:R-:W-:Y:S01]  /*b350*/  UMOV UR42, URZ ;  /* 0x0000003f002a7c82 */ /* 0x000fe20008000000 */
[----:B------:R-:W-:Y:S01]  /*b360*/  UMOV UR34, 0x40 ;  /* 0x0000004000227882 */ /* 0x000fe20000000000 */
[----:B------:R-:W-:Y:S01]  /*b370*/  UMOV UR36, UR44 ;  /* 0x0000002c00247c82 */ /* 0x000fe20008000000 */
[----:B------:R-:W-:Y:S01]  /*b380*/  UMOV UR37, UR45 ;  /* 0x0000002d00257c82 */ /* 0x000fe20008000000 */
[----:B------:R-:W-:Y:S01]  /*b390*/  UMOV UR26, 0x80 ;  /* 0x00000080001a7882 */ /* 0x000fe20000000000 */
[----:B------:R-:W-:Y:S01]  /*b3a0*/  UIADD3 UR41, UR41, 0x60000, URZ ;  /* 0x0006000029297890 */ /* 0x000fe2000fffe03f */
[----:B------:R-:W-:Y:S01]  /*b3b0*/  ISETP.NE.AND P4, PT, R5, 0x5, PT ;  /* 0x000000050500780c */ /* 0x000fe20003f85270 */
[----:B------:R-:W-:-:S02]  /*b3c0*/  USHF.L.U32 UR43, UR43, 0x7, URZ ;  /* 0x000000072b2b7899 */ /* 0x000fc4000800063f */
[----:B------:R-:W-:Y:S01]  /*b3d0*/  UIADD3 UR40, UR16, 0x10000, URZ ;  /* 0x0001000010287890 */ /* 0x000fe2000fffe03f */
[----:B------:R-:W-:Y:S01]  /*b3e0*/  SEL R0, RZ, 0x1, P4 ;  /* 0x00000001ff007807 */ /* 0x000fe20002000000 */
[----:B------:R-:W-:Y:S02]  /*b3f0*/  UIADD3 UR32, UR16, 0x14000, URZ ;  /* 0x0001400010207890 */ /* 0x000fe4000fffe03f */
[----:B------:R-:W-:Y:S01]  /*b400*/  UIADD3 UR24, UR16, 0x18000, URZ ;  /* 0x0001800010187890 */ /* 0x000fe2000fffe03f */
[----:B------:R-:W-:Y:S01]  /*b410*/  LOP3.LUT R3, R3, R0, RZ, 0x3c, !PT ;  /* 0x0000000003037212 */ /* 0x000fe200078e3cff */
[----:B------:R-:W-:Y:S01]  /*b420*/  UIADD3 UR16, UR16, 0x1c000, URZ ;  /* 0x0001c00010107890 */ /* 0x000fe2000fffe03f */
[----:B------:R-:W-:Y:S01]  /*b430*/  SEL R0, R5, RZ, P4 ;  /* 0x000000ff05007207 */ /* 0x000fe20002000000 */
[----:B------:R-:W-:Y:S01]  /*b440*/  UMOV UR33, UR41 ;  /* 0x0000002900217c82 */ /* 0x000fe20008000000 */
[----:B------:R-:W-:Y:S01]  /*b450*/  UMOV UR35, UR43 ;  /* 0x0000002b00237c82 */ /* 0x000fe20008000000 */
        /* <DEDUP_REMOVED lines=14> */
.L_x_91:
[----:B------:R-:W-:Y:S05]  /*b540*/  BSYNC B1 ;  /* 0x0000000000017941 */ /* 0x000fea0003800000 */
.L_x_90:
[----:B------:R-:W-:Y:S01]  /*b550*/  ISETP.LT.OR P4, PT, R4, 0x4, !P3 ;  /* 0x000000040400780c */ /* 0x000fe20005f81670 */
[----:B------:R-:W-:-:S12]  /*b560*/  BSSY B1, `(.L_x_95) ;  /* 0x000003b000017945 */ /* 0x000fd80003800000 */
[----:B------:R-:W-:Y:S05]  /*b570*/  @P4 BRA `(.L_x_96) ;  /* 0x0000000000e44947 */ /* 0x000fea0003800000 */
[----:B------:R-:W1:Y:S01]  /*b580*/  S2R R6, SR_CgaCtaId ;  /* 0x0000000000067919 */ /* 0x000e620000008800 */
[----:B------:R-:W-:Y:S02]  /*b590*/  MOV R5, 0x400 ;  /* 0x0000040000057802 */ /* 0x000fe40000000f00 */
[----:B------:R-:W-:Y:S02]  /*b5a0*/  SHF.L.U32 R7, R3, 0x1f, RZ ;  /* 0x0000001f03077819 */ /* 0x000fe400000006ff */
[----:B-1----:R-:W-:-:S04]  /*b5b0*/  LEA R5, R6, R5, 0x18 ;  /* 0x0000000506057211 */ /* 0x002fc800078ec0ff */
[----:B------:R-:W-:-:S04]  /*b5c0*/  LEA R6, R0, R5, 0x3 ;  /* 0x0000000500067211 */ /* 0x000fc800078e18ff */
[----:B------:R-:W1:Y:S02]  /*b5d0*/  SYNCS.PHASECHK.TRANS64.TRYWAIT P4, [R6+URZ+0x60028], R7 ;  /* 0x06002807060075a7 */ /* 0x000e64000808017f */
[----:B-1----:R-:W-:Y:S05]  /*b5e0*/  @!P4 BRA `(.L_x_97) ;  /* 0x0000000400f4c947 */ /* 0x002fea0003800000 */
.L_x_112:
[----:B-1----:R-:W-:-:S04]  /*b5f0*/  @P1 MOV R7, 0x10000 ;  /* 0x0001000000071802 */ /* 0x002fc80000000f00 */
[----:B------:R1:W-:Y:S02]  /*b600*/  @P1 SYNCS.ARRIVE.TRANS64 RZ, [R6+URZ+0x60000], R7 ;  /* 0x0600000706ff19a7 */ /* 0x0003e4000800003f */
[----:B-1----:R-:W-:-:S04]  /*b610*/  PRMT R7, R2, 0x9910, RZ ;  /* 0x0000991002077816 */ /* 0x002fc800000000ff */
[----:B------:R-:W-:-:S13]  /*b620*/  ISETP.NE.AND P4, PT, R7, 0x2, PT ;  /* 0x000000020700780c */ /* 0x000fda0003f85270 */
[----:B------:R-:W-:Y:S05]  /*b630*/  @P4 BRA `(.L_x_98) ;  /* 0x0000000000044947 */ /* 0x000fea0003800000 */
[----:B------:R-:W-:Y:S01]  /*b640*/  BPT.TRAP 0x1 ;  /* 0x000000040000795c */ /* 0x000fe20000300000 */
.L_x_98:
[----:B------:R-:W-:Y:S05]  /*b650*/  @P0 BRA `(.L_x_99) ;  /* 0x0000000000040947 */ /* 0x000fea0003800000 */
[----:B------:R-:W-:Y:S01]  /*b660*/  BPT.TRAP 0x1 ;  /* 0x000000040000795c */ /* 0x000fe20000300000 */
.L_x_99:
        /* <DEDUP_REMOVED lines=17> */
[----:B------:R-:W-:Y:S01]  /*b780*/  UIADD3 UR40, UR16, 0x10000, URZ ;  /* 0x0001000010287890 */ /* 0x000fe2000fffe03f */
[----:B------:R-:W-:Y:S01]  /*b790*/  IADD3 R8, R8, 0x1, RZ ;  /* 0x0000000108087810 */ /* 0x000fe20007ffe0ff */
[----:B------:R-:W-:Y:S01]  /*b7a0*/  USHF.L.U32 UR43, UR43, 0x7, URZ ;  /* 0x000000072b2b7899 */ /* 0x000fe2000800063f */
[----:B------:R-:W-:Y:S01]  /*b7b0*/  SEL R6, RZ, 0x1, P4 ;  /* 0x00000001ff067807 */ /* 0x000fe20002000000 */
[----:B------:R-:W-:Y:S01]  /*b7c0*/  UIADD3 UR32, UR16, 0x14000, URZ ;  /* 0x0001400010207890 */ /* 0x000fe2000fffe03f */
[----:B------:R-:W-:Y:S01]  /*b7d0*/  SEL R0, R0, RZ, P4 ;  /* 0x000000ff00007207 */ /* 0x000fe20002000000 */
[----:B------:R-:W-:Y:S01]  /*b7e0*/  UIADD3 UR24, UR16, 0x18000, URZ ;  /* 0x0001800010187890 */ /* 0x000fe2000fffe03f */
[----:B------:R-:W-:Y:S01]  /*b7f0*/  LOP3.LUT R3, R3, R6, RZ, 0x3c, !PT ;  /* 0x0000000603037212 */ /* 0x000fe200078e3cff */
[----:B------:R-:W-:Y:S01]  /*b800*/  UIADD3 UR16, UR16, 0x1c000, URZ ;  /* 0x0001c00010107890 */ /* 0x000fe2000fffe03f */
        /* <DEDUP_REMOVED lines=16> */
.L_x_96:
[----:B------:R-:W-:Y:S05]  /*b910*/  BSYNC B1 ;  /* 0x0000000000017941 */ /* 0x000fea0003800000 */
.L_x_95:
[C---:B------:R-:W-:Y:S02]  /*b920*/  ISETP.GT.AND P4, PT, R4.reuse, 0x4, PT ;  /* 0x000000040400780c */ /* 0x040fe40003f84270 */
[----:B------:R-:W-:-:S11]  /*b930*/  IADD3 R4, R4, -0x2, RZ ;  /* 0xfffffffe04047810 */ /* 0x000fd60007ffe0ff */
[----:B------:R-:W-:Y:S05]  /*b940*/  @P4 BRA `(.L_x_100) ;  /* 0xfffffff800144947 */ /* 0x000fea000383ffff */
[----:B------:R-:W-:Y:S05]  /*b950*/  BSYNC B0 ;  /* 0x0000000000007941 */ /* 0x000fea0003800000 */
.L_x_89:
[----:B------:R-:W-:Y:S05]  /*b960*/  EXIT ;  /* 0x000000000000794d */ /* 0x000fea0003800000 */
.L_x_15:
[----:B-1----:R-:W-:-:S04]  /*b970*/  MOV R3, UR5 ;  /* 0x0000000500037c02 */ /* 0x002fc80008000f00 */
[----:B------:R1:W2:Y:S03]  /*b980*/  SYNCS.PHASECHK.TRANS64.TRYWAIT P1, [R3+URZ+0x60050], R0 ;  /* 0x06005000030075a7 */ /* 0x0002a6000802017f */
[----:B--2---:R-:W-:Y:S05]  /*b990*/  @!P1 NANOSLEEP.SYNCS 0x989680 ;  /* 0x009896800000995d */ /* 0x004fea0003900000 */
[----:B------:R-:W2:Y:S02]  /*b9a0*/  @!P1 SYNCS.PHASECHK.TRANS64 P1, [R3+URZ+0x60050], R0 ;  /* 0x06005000030095a7 */ /* 0x000ea4000802007f */
[----:B--2---:R-:W-:Y:S05]  /*b9b0*/  @!P1 BRA `(.L_x_15) ;  /* 0xfffffffc00ec9947 */ /* 0x004fea000383ffff */
[----:B------:R-:W-:Y:S05]  /*b9c0*/  BRA `(.L_x_101) ;  /* 0xffffff5400347947 */ /* 0x000fea000383ffff */
.L_x_17:
[----:B------:R-:W-:-:S13]  /*b9d0*/  R2UR UR4, R16 ;  /* 0x00000000100472ca */ /* 0x000fda00000e0000 */
[----:B-1----:R-:W-:-:S04]  /*b9e0*/  MOV R3, UR4 ;  /* 0x0000000400037c02 */ /* 0x002fc80008000f00 */
[----:B------:R1:W2:Y:S03]  /*b9f0*/  SYNCS.PHASECHK.TRANS64.TRYWAIT P1, [R3+URZ+0x60000], R6 ;  /* 0x06000006030075a7 */ /* 0x0002a6000802017f */
[----:B--2---:R-:W-:Y:S05]  /*ba00*/  @!P1 NANOSLEEP.SYNCS 0x989680 ;  /* 0x009896800000995d */ /* 0x004fea0003900000 */
[----:B------:R-:W2:Y:S02]  /*ba10*/  @!P1 SYNCS.PHASECHK.TRANS64 P1, [R3+URZ+0x60000], R6 ;  /* 0x06000006030095a7 */ /* 0x000ea4000802007f */
[----:B--2---:R-:W-:Y:S05]  /*ba20*/  @!P1 BRA `(.L_x_17) ;  /* 0xfffffffc00e89947 */ /* 0x004fea000383ffff */
[----:B------:R-:W-:Y:S05]  /*ba30*/  BRA `(.L_x_102) ;  /* 0xffffff5400387947 */ /* 0x000fea000383ffff */
.L_x_18:
[----:B-1----:R-:W-:-:S04]  /*ba40*/  MOV R3, UR10 ;  /* 0x0000000a00037c02 */ /* 0x002fc80008000f00 */
[----:B------:R1:W2:Y:S03]  /*ba50*/  SYNCS.PHASECHK.TRANS64.TRYWAIT P1, [R3+URZ], R0 ;  /* 0x00000000030075a7 */ /* 0x0002a6000802017f */
[----:B--2---:R-:W-:Y:S05]  /*ba60*/  @!P1 NANOSLEEP.SYNCS 0x989680 ;  /* 0x009896800000995d */ /* 0x004fea0003900000 */
[----:B------:R-:W2:Y:S02]  /*ba70*/  @!P1 SYNCS.PHASECHK.TRANS64 P1, [R3+URZ], R0 ;  /* 0x00000000030095a7 */ /* 0x000ea4000802007f */
[----:B--2---:R-:W-:Y:S05]  /*ba80*/  @!P1 BRA `(.L_x_18) ;  /* 0xfffffffc00ec9947 */ /* 0x004fea000383ffff */
[----:B------:R-:W-:Y:S05]  /*ba90*/  BRA `(.L_x_103) ;  /* 0xffffff5400407947 */ /* 0x000fea000383ffff */
.L_x_20:
[----:B------:R-:W-:-:S13]  /*baa0*/  R2UR UR6, R16 ;  /* 0x00000000100672ca */ /* 0x000fda00000e0000 */
[----:B-1----:R-:W-:-:S04]  /*bab0*/  MOV R11, UR6 ;  /* 0x00000006000b7c02 */ /* 0x002fc80008000f00 */
[----:B------:R1:W2:Y:S03]  /*bac0*/  SYNCS.PHASECHK.TRANS64.TRYWAIT P1, [R11+URZ+0x60008], R6 ;  /* 0x060008060b0075a7 */ /* 0x0002a6000802017f */
[----:B--2---:R-:W-:Y:S05]  /*bad0*/  @!P1 NANOSLEEP.SYNCS 0x989680 ;  /* 0x009896800000995d */ /* 0x004fea0003900000 */
[----:B------:R-:W2:Y:S02]  /*bae0*/  @!P1 SYNCS.PHASECHK.TRANS64 P1, [R11+URZ+0x60008], R6 ;  /* 0x060008060b0095a7 */ /* 0x000ea4000802007f */
[----:B--2---:R-:W-:Y:S05]  /*baf0*/  @!P1 BRA `(.L_x_20) ;  /* 0xfffffffc00e89947 */ /* 0x004fea000383ffff */
[----:B------:R-:W-:Y:S05]  /*bb00*/  BRA `(.L_x_104) ;  /* 0xffffff80001c7947 */ /* 0x000fea000383ffff */
.L_x_25:
[----:B-1----:R-:W-:-:S04]  /*bb10*/  MOV R5, UR6 ;  /* 0x0000000600057c02 */ /* 0x002fc80008000f00 */
[----:B------:R1:W2:Y:S03]  /*bb20*/  SYNCS.PHASECHK.TRANS64.TRYWAIT P2, [R5+URZ+0x60000], R0 ;  /* 0x06000000050075a7 */ /* 0x0002a6000804017f */
[----:B--2---:R-:W-:Y:S05]  /*bb30*/  @!P2 NANOSLEEP.SYNCS 0x989680 ;  /* 0x009896800000a95d */ /* 0x004fea0003900000 */
[----:B------:R-:W2:Y:S02]  /*bb40*/  @!P2 SYNCS.PHASECHK.TRANS64 P2, [R5+URZ+0x60000], R0 ;  /* 0x060000000500a5a7 */ /* 0x000ea4000804007f */
[----:B--2---:R-:W-:Y:S05]  /*bb50*/  @!P2 BRA `(.L_x_25) ;  /* 0xfffffffc00eca947 */ /* 0x004fea000383ffff */
[----:B------:R-:W-:Y:S05]  /*bb60*/  BRA `(.L_x_105) ;  /* 0xffffff8400687947 */ /* 0x000fea000383ffff */
.L_x_29:
[----:B-1----:R-:W-:-:S04]  /*bb70*/  MOV R14, UR7 ;  /* 0x00000007000e7c02 */ /* 0x002fc80008000f00 */
[----:B------:R1:W2:Y:S03]  /*bb80*/  SYNCS.PHASECHK.TRANS64.TRYWAIT P2, [R14+URZ+0x60000], R17 ;  /* 0x060000110e0075a7 */ /* 0x0002a6000804017f */
[----:B--2---:R-:W-:Y:S05]  /*bb90*/  @!P2 NANOSLEEP.SYNCS 0x989680 ;  /* 0x009896800000a95d */ /* 0x004fea0003900000 */
[----:B------:R-:W2:Y:S02]  /*bba0*/  @!P2 SYNCS.PHASECHK.TRANS64 P2, [R14+URZ+0x60000], R17 ;  /* 0x060000110e00a5a7 */ /* 0x000ea4000804007f */
[----:B--2---:R-:W-:Y:S05]  /*bbb0*/  @!P2 BRA `(.L_x_29) ;  /* 0xfffffffc00eca947 */ /* 0x004fea000383ffff */
[----:B------:R-:W-:Y:S05]  /*bbc0*/  BRA `(.L_x_28) ;  /* 0xffffffb000f07947 */ /* 0x000fea000383ffff */
.L_x_45:
[----:B-1----:R-:W-:-:S04]  /*bbd0*/  MOV R5, UR4 ;  /* 0x0000000400057c02 */ /* 0x002fc80008000f00 */
[----:B------:R1:W2:Y:S03]  /*bbe0*/  SYNCS.PHASECHK.TRANS64.TRYWAIT P0, [R5+URZ+0x60098], R0 ;  /* 0x06009800050075a7 */ /* 0x0002a6000800017f */
[----:B--2---:R-:W-:Y:S05]  /*bbf0*/  @!P0 NANOSLEEP.SYNCS 0x989680 ;  /* 0x009896800000895d */ /* 0x004fea0003900000 */
[----:B------:R-:W2:Y:S02]  /*bc00*/  @!P0 SYNCS.PHASECHK.TRANS64 P0, [R5+URZ+0x60098], R0 ;  /* 0x06009800050085a7 */ /* 0x000ea4000800007f */
[----:B--2---:R-:W-:Y:S05]  /*bc10*/  @!P0 BRA `(.L_x_45) ;  /* 0xfffffffc00ec8947 */ /* 0x004fea000383ffff */
[----:B------:R-:W-:Y:S05]  /*bc20*/  BRA `(.L_x_106) ;  /* 0xffffffc000707947 */ /* 0x000fea000383ffff */
.L_x_71:
[----:B--2---:R2:W4:Y:S02]  /*bc30*/  SYNCS.PHASECHK.TRANS64.TRYWAIT P0, [R3+URZ+0x60060], R2 ;  /* 0x06006002030075a7 */ /* 0x004524000800017f */
[----:B----4-:R-:W-:Y:S05]  /*bc40*/  @!P0 NANOSLEEP.SYNCS 0x989680 ;  /* 0x009896800000895d */ /* 0x010fea0003900000 */
[----:B------:R-:W4:Y:S02]  /*bc50*/  @!P0 SYNCS.PHASECHK.TRANS64 P0, [R3+URZ+0x60060], R2 ;  /* 0x06006002030085a7 */ /* 0x000f24000800007f */
[----:B----4-:R-:W-:Y:S05]  /*bc60*/  @!P0 BRA `(.L_x_71) ;  /* 0xfffffffc00f08947 */ /* 0x010fea000383ffff */
[----:B------:R-:W-:Y:S05]  /*bc70*/  BRA `(.L_x_107) ;  /* 0xffffffe400947947 */ /* 0x000fea000383ffff */
.L_x_76:
[----:B-1----:R1:W2:Y:S02]  /*bc80*/  SYNCS.PHASECHK.TRANS64.TRYWAIT P0, [R5+URZ+0x60028], R0 ;  /* 0x06002800050075a7 */ /* 0x0022a4000800017f */
[----:B--2---:R-:W-:Y:S05]  /*bc90*/  @!P0 NANOSLEEP.SYNCS 0x989680 ;  /* 0x009896800000895d */ /* 0x004fea0003900000 */
[----:B------:R-:W2:Y:S02]  /*bca0*/  @!P0 SYNCS.PHASECHK.TRANS64 P0, [R5+URZ+0x60028], R0 ;  /* 0x06002800050085a7 */ /* 0x000ea4000800007f */
[----:B--2---:R-:W-:Y:S05]  /*bcb0*/  @!P0 BRA `(.L_x_76) ;  /* 0xfffffffc00f08947 */ /* 0x004fea000383ffff */
[----:B------:R-:W-:Y:S05]  /*bcc0*/  BRA `(.L_x_108) ;  /* 0xffffffe800647947 */ /* 0x000fea000383ffff */
.L_x_81:
[----:B-1----:R1:W2:Y:S02]  /*bcd0*/  SYNCS.PHASECHK.TRANS64.TRYWAIT P0, [R4+URZ+0x60060], R5 ;  /* 0x06006005040075a7 */ /* 0x0022a4000800017f */
[----:B--2---:R-:W-:Y:S05]  /*bce0*/  @!P0 NANOSLEEP.SYNCS 0x989680 ;  /* 0x009896800000895d */ /* 0x004fea0003900000 */
[----:B------:R-:W2:Y:S02]  /*bcf0*/  @!P0 SYNCS.PHASECHK.TRANS64 P0, [R4+URZ+0x60060], R5 ;  /* 0x06006005040085a7 */ /* 0x000ea4000800007f */
[----:B--2---:R-:W-:Y:S05]  /*bd00*/  @!P0 BRA `(.L_x_81) ;  /* 0xfffffffc00f08947 */ /* 0x004fea000383ffff */
[----:B------:R-:W-:Y:S05]  /*bd10*/  BRA `(.L_x_109) ;  /* 0xffffffec00347947 */ /* 0x000fea000383ffff */
.L_x_86:
[----:B-1----:R1:W2:Y:S02]  /*bd20*/  SYNCS.PHASECHK.TRANS64.TRYWAIT P0, [R3+URZ+0x60028], R4 ;  /* 0x06002804030075a7 */ /* 0x0022a4000800017f */
[----:B--2---:R-:W-:Y:S05]  /*bd30*/  @!P0 NANOSLEEP.SYNCS 0x989680 ;  /* 0x009896800000895d */ /* 0x004fea0003900000 */
[----:B------:R-:W2:Y:S02]  /*bd40*/  @!P0 SYNCS.PHASECHK.TRANS64 P0, [R3+URZ+0x60028], R4 ;  /* 0x06002804030085a7 */ /* 0x000ea4000800007f */
[----:B--2---:R-:W-:Y:S05]  /*bd50*/  @!P0 BRA `(.L_x_86) ;  /* 0xfffffffc00f08947 */ /* 0x004fea000383ffff */
[----:B------:R-:W-:Y:S05]  /*bd60*/  BRA `(.L_x_110) ;  /* 0xfffffff000107947 */ /* 0x000fea000383ffff */
.L_x_92:
[----:B-1----:R1:W2:Y:S02]  /*bd70*/  SYNCS.PHASECHK.TRANS64.TRYWAIT P4, [R6+URZ+0x60028], R5 ;  /* 0x06002805060075a7 */ /* 0x0022a4000808017f */
[----:B--2---:R-:W-:Y:S05]  /*bd80*/  @!P4 NANOSLEEP.SYNCS 0x989680 ;  /* 0x009896800000c95d */ /* 0x004fea0003900000 */
[----:B------:R-:W2:Y:S02]  /*bd90*/  @!P4 SYNCS.PHASECHK.TRANS64 P4, [R6+URZ+0x60028], R5 ;  /* 0x060028050600c5a7 */ /* 0x000ea4000808007f */
[----:B--2---:R-:W-:Y:S05]  /*bda0*/  @!P4 BRA `(.L_x_92) ;  /* 0xfffffffc00f0c947 */ /* 0x004fea000383ffff */
[----:B------:R-:W-:Y:S05]  /*bdb0*/  BRA `(.L_x_111) ;  /* 0xfffffff4001c7947 */ /* 0x000fea000383ffff */
.L_x_97:
[----:B-1----:R1:W2:Y:S02]  /*bdc0*/  SYNCS.PHASECHK.TRANS64.TRYWAIT P4, [R6+URZ+0x60028], R7 ;  /* 0x06002807060075a7 */ /* 0x0022a4000808017f */
[----:B--2---:R-:W-:Y:S05]  /*bdd0*/  @!P4 NANOSLEEP.SYNCS 0x989680 ;  /* 0x009896800000c95d */ /* 0x004fea0003900000 */
[----:B------:R-:W2:Y:S02]  /*bde0*/  @!P4 SYNCS.PHASECHK.TRANS64 P4, [R6+URZ+0x60028], R7 ;  /* 0x060028070600c5a7 */ /* 0x000ea4000808007f */
[----:B--2---:R-:W-:Y:S05]  /*bdf0*/  @!P4 BRA `(.L_x_97) ;  /* 0xfffffffc00f0c947 */ /* 0x004fea000383ffff */
[----:B------:R-:W-:Y:S05]  /*be00*/  BRA `(.L_x_112) ;  /* 0xfffffff400f87947 */ /* 0x000fea000383ffff */
        .weak           $__internal_0_$__cuda_sm20_rcp_rn_f32_slowpath
        .type           $__internal_0_$__cuda_sm20_rcp_rn_f32_slowpath,@function
        .size           $__internal_0_$__cuda_sm20_rcp_rn_f32_slowpath,(.L_x_118 - $__internal_0_$__cuda_sm20_rcp_rn_f32_slowpath)
$__internal_0_$__cuda_sm20_rcp_rn_f32_slowpath:
[----:B------:R-:W-:Y:S01]  /*be10*/  SHF.L.U32 R3, R6, 0x1, RZ ;  /* 0x0000000106037819 */ /* 0x000fe200000006ff */
[----:B------:R-:W-:Y:S03]  /*be20*/  BSSY B2, `(.L_x_113) ;  /* 0x0000030000027945 */ /* 0x000fe60003800000 */
[----:B------:R-:W-:-:S04]  /*be30*/  SHF.R.U32.HI R19, RZ, 0x18, R3 ;  /* 0x00000018ff137819 */ /* 0x000fc80000011603 */
[----:B------:R-:W-:-:S13]  /*be40*/  ISETP.NE.U32.AND P0, PT, R19, RZ, PT ;  /* 0x000000ff1300720c */ /* 0x000fda0003f05070 */
[----:B------:R-:W-:Y:S05]  /*be50*/  @P0 BRA `(.L_x_114) ;  /* 0x0000000000280947 */ /* 0x000fea0003800000 */
[----:B------:R-:W-:-:S04]  /*be60*/  SHF.L.U32 R3, R6, 0x1, RZ ;  /* 0x0000000106037819 */ /* 0x000fc800000006ff */
[----:B------:R-:W-:-:S13]  /*be70*/  ISETP.NE.AND P0, PT, R3, RZ, PT ;  /* 0x000000ff0300720c */ /* 0x000fda0003f05270 */
[----:B------:R-:W-:Y:S01]  /*be80*/  @P0 FFMA R13, R6, 1.84467440737095516160e+19, RZ ;  /* 0x5f800000060d0823 */ /* 0x000fe200000000ff */
[----:B------:R-:W-:Y:S08]  /*be90*/  @!P0 MUFU.RCP R7, R6 ;  /* 0x0000000600078308 */ /* 0x000ff00000001000 */
[----:B------:R-:W1:Y:S02]  /*bea0*/  @P0 MUFU.RCP R14, R13 ;  /* 0x0000000d000e0308 */ /* 0x000e640000001000 */
[----:B-1----:R-:W-:-:S04]  /*beb0*/  @P0 FFMA R3, R13, R14, -1 ;  /* 0xbf8000000d030423 */ /* 0x002fc8000000000e */
[----:B------:R-:W-:-:S04]  /*bec0*/  @P0 FADD.FTZ R3, -R3, -RZ ;  /* 0x800000ff03030221 */ /* 0x000fc80000010100 */
[----:B------:R-:W-:-:S04]  /*bed0*/  @P0 FFMA R3, R14, R3, R14 ;  /* 0x000000030e030223 */ /* 0x000fc8000000000e */
[----:B------:R-:W-:Y:S01]  /*bee0*/  @P0 FFMA R7, R3, 1.84467440737095516160e+19, RZ ;  /* 0x5f80000003070823 */ /* 0x000fe200000000ff */
[----:B------:R-:W-:Y:S06]  /*bef0*/  BRA `(.L_x_115) ;  /* 0x0000000000887947 */ /* 0x000fec0003800000 */
.L_x_114:
[----:B------:R-:W-:-:S04]  /*bf00*/  IADD3 R21, R19, -0xfd, RZ ;  /* 0xffffff0313157810 */ /* 0x000fc80007ffe0ff */
[----:B------:R-:W-:-:S13]  /*bf10*/  ISETP.GT.U32.AND P0, PT, R21, 0x1, PT ;  /* 0x000000011500780c */ /* 0x000fda0003f04070 */
[----:B------:R-:W-:Y:S05]  /*bf20*/  @P0 BRA `(.L_x_116) ;  /* 0x0000000000780947 */ /* 0x000fea0003800000 */
[----:B------:R-:W-:Y:S02]  /*bf30*/  LOP3.LUT R3, R6, 0x7fffff, RZ, 0xc0, !PT ;  /* 0x007fffff06037812 */ /* 0x000fe400078ec0ff */
[----:B------:R-:W-:Y:S02]  /*bf40*/  MOV R18, 0x3 ;  /* 0x0000000300127802 */ /* 0x000fe40000000f00 */
[----:B------:R-:W-:Y:S02]  /*bf50*/  LOP3.LUT R3, R3, 0x3f800000, RZ, 0xfc, !PT ;  /* 0x3f80000003037812 */ /* 0x000fe400078efcff */
[----:B------:R-:W-:Y:S02]  /*bf60*/  SHF.L.U32 R18, R18, R21, RZ ;  /* 0x0000001512127219 */ /* 0x000fe400000006ff */
[----:B------:R-:W1:Y:S02]  /*bf70*/  MUFU.RCP R14, R3 ;  /* 0x00000003000e7308 */ /* 0x000e640000001000 */
[----:B-1----:R-:W-:-:S04]  /*bf80*/  FFMA R7, R3, R14, -1 ;  /* 0xbf80000003077423 */ /* 0x002fc8000000000e */
[----:B------:R-:W-:-:S04]  /*bf90*/  FADD.FTZ R7, -R7, -RZ ;  /* 0x800000ff07077221 */ /* 0x000fc80000010100 */
[CCC-:B------:R-:W-:Y:S01]  /*bfa0*/  FFMA.RM R13, R14.reuse, R7.reuse, R14.reuse ;  /* 0x000000070e0d7223 */ /* 0x1c0fe2000000400e */
[----:B------:R-:W-:-:S04]  /*bfb0*/  FFMA.RP R14, R14, R7, R14 ;  /* 0x000000070e0e7223 */ /* 0x000fc8000000800e */
[C---:B------:R-:W-:Y:S02]  /*bfc0*/  LOP3.LUT R7, R13.reuse, 0x7fffff, RZ, 0xc0, !PT ;  /* 0x007fffff0d077812 */ /* 0x040fe400078ec0ff */
[----:B------:R-:W-:Y:S02]  /*bfd0*/  FSETP.NEU.FTZ.AND P0, PT, R13, R14, PT ;  /* 0x0000000e0d00720b */ /* 0x000fe40003f1d000 */
[----:B------:R-:W-:Y:S02]  /*bfe0*/  LOP3.LUT R7, R7, 0x800000, RZ, 0xfc, !PT ;  /* 0x0080000007077812 */ /* 0x000fe400078efcff */
[----:B------:R-:W-:Y:S02]  /*bff0*/  SEL R13, RZ, 0xffffffff, !P0 ;  /* 0xffffffffff0d7807 */ /* 0x000fe40004000000 */
[----:B------:R-:W-:Y:S02]  /*c000*/  LOP3.LUT R18, R18, R7, RZ, 0xc0, !PT ;  /* 0x0000000712127212 */ /* 0x000fe400078ec0ff */
[----:B------:R-:W-:-:S02]  /*c010*/  IADD3 R14, -R13, RZ, RZ ;  /* 0x000000ff0d0e7210 */ /* 0x000fc40007ffe1ff */
[-C--:B------:R-:W-:Y:S02]  /*c020*/  SHF.R.U32.HI R18, RZ, R21.reuse, R18 ;  /* 0x00000015ff127219 */ /* 0x080fe40000011612 */
[----:B------:R-:W-:Y:S02]  /*c030*/  LOP3.LUT P1, RZ, R14, R21, R7, 0xf8, !PT ;  /* 0x000000150eff7212 */ /* 0x000fe4000782f807 */
[C---:B------:R-:W-:Y:S02]  /*c040*/  LOP3.LUT P0, RZ, R18.reuse, 0x1, RZ, 0xc0, !PT ;  /* 0x0000000112ff7812 */ /* 0x040fe4000780c0ff */
[----:B------:R-:W-:Y:S02]  /*c050*/  LOP3.LUT P2, RZ, R18, 0x2, RZ, 0xc0, !PT ;  /* 0x0000000212ff7812 */ /* 0x000fe4000784c0ff */
[----:B------:R-:W-:Y:S02]  /*c060*/  IADD3 R14, R19, -0xfc, RZ ;  /* 0xffffff04130e7810 */ /* 0x000fe40007ffe0ff */
[----:B------:R-:W-:-:S02]  /*c070*/  PLOP3.LUT P0, PT, P0, P1, P2, 0xe0, 0x0 ;  /* 0x000000000000781c */ /* 0x000fc40000703c20 */
[----:B------:R-:W-:Y:S02]  /*c080*/  LOP3.LUT P1, RZ, R6, 0x7fffff, RZ, 0xc0, !PT ;  /* 0x007fffff06ff7812 */ /* 0x000fe4000782c0ff */
[----:B------:R-:W-:Y:S02]  /*c090*/  SEL R3, RZ, 0x1, !P0 ;  /* 0x00000001ff037807 */ /* 0x000fe40004000000 */
[----:B------:R-:W-:Y:S02]  /*c0a0*/  SHF.R.U32.HI R7, RZ, R14, R7 ;  /* 0x0000000eff077219 */ /* 0x000fe40000011607 */
[----:B------:R-:W-:-:S04]  /*c0b0*/  IADD3 R3, -R3, RZ, RZ ;  /* 0x000000ff03037210 */ /* 0x000fc80007ffe1ff */
[----:B------:R-:W-:-:S13]  /*c0c0*/  ISETP.GE.AND P0, PT, R3, RZ, PT ;  /* 0x000000ff0300720c */ /* 0x000fda0003f06270 */
[----:B------:R-:W-:-:S04]  /*c0d0*/  @!P0 IADD3 R7, R7, 0x1, RZ ;  /* 0x0000000107078810 */ /* 0x000fc80007ffe0ff */
[----:B------:R-:W-:-:S04]  /*c0e0*/  @!P1 SHF.L.U32 R7, R7, 0x1, RZ ;  /* 0x0000000107079819 */ /* 0x000fc800000006ff */
[----:B------:R-:W-:Y:S01]  /*c0f0*/  LOP3.LUT R7, R7, 0x80000000, R6, 0xf8, !PT ;  /* 0x8000000007077812 */ /* 0x000fe200078ef806 */
[----:B------:R-:W-:Y:S06]  /*c100*/  BRA `(.L_x_115) ;  /* 0x0000000000047947 */ /* 0x000fec0003800000 */
.L_x_116:
[----:B------:R1:W2:Y:S02]  /*c110*/  MUFU.RCP R7, R6 ;  /* 0x0000000600077308 */ /* 0x0002a40000001000 */
.L_x_115:
[----:B------:R-:W-:Y:S05]  /*c120*/  BSYNC B2 ;  /* 0x0000000000027941 */ /* 0x000fea0003800000 */
.L_x_113:
[----:B--2---:R-:W-:Y:S02]  /*c130*/  MOV R3, R7 ;  /* 0x0000000700037202 */ /* 0x004fe40000000f00 */
[----:B-1----:R-:W-:Y:S02]  /*c140*/  MOV R6, R15 ;  /* 0x0000000f00067202 */ /* 0x002fe40000000f00 */
[----:B------:R-:W-:-:S04]  /*c150*/  MOV R7, 0x0 ;  /* 0x0000000000077802 */ /* 0x000fc80000000f00 */
[----:B------:R-:W-:Y:S05]  /*c160*/  RET.REL.NODEC R6 `(_ZN7cutlass13device_kernelINS_4fmha6kernel28FmhaKernelTmaWarpSpecializedINS1_10collective30FmhaMainloopTmaWarpSpecializedINS_10bfloat16_tEffN4cute5tupleIJNS7_1CILi128EEESA_NS9_ILi256EEEEEENS8_IJiNS9_ILi1EEENS8_IJiiEEEEEESF_SF_NS4_13DefaultFusionEJEEENS4_15FmhaFwdEpilogueIS6_fNS8_IJNS9_ILi64EEESB_SA_EEEEENS2_23IndividualTileSchedulerEJEEEEEvNT_6ParamsE) ;  /* 0xffffff3c06a47950 */ /* 0x000fea0003c3ffff */
.L_x_117:
[----:B------:R-:W-:-:S00]  /*c170*/  BRA `(.L_x_117) ;  /* 0xfffffffc00fc7947 */ /* 0x000fc0000383ffff */
[----:B------:R-:W-:-:S00]  /*c180*/  NOP ;  /* 0x0000000000007918 */ /* 0x000fc00000000000 */
[----:B------:R-:W-:-:S00]  /*c190*/  NOP ;  /* 0x0000000000007918 */ /* 0x000fc00000000000 */
[----:B------:R-:W-:-:S00]  /*c1a0*/  NOP ;  /* 0x0000000000007918 */ /* 0x000fc00000000000 */
[----:B------:R-:W-:-:S00]  /*c1b0*/  NOP ;  /* 0x0000000000007918 */ /* 0x000fc00000000000 */
[----:B------:R-:W-:-:S00]  /*c1c0*/  NOP ;  /* 0x0000000000007918 */ /* 0x000fc00000000000 */
[----:B------:R-:W-:-:S00]  /*c1d0*/  NOP ;  /* 0x0000000000007918 */ /* 0x000fc00000000000 */
[----:B------:R-:W-:-:S00]  /*c1e0*/  NOP ;  /* 0x0000000000007918 */ /* 0x000fc00000000000 */
[----:B------:R-:W-:-:S00]  /*c1f0*/  NOP ;  /* 0x0000000000007918 */ /* 0x000fc00000000000 */
.L_x_118:


//--------------------- .nv.global.init           --------------------------
	.section	.nv.global.init,"aw",@progbits
.nv.global.init:
	.type		$str$24,@object
	.size		$str$24,($str$25 - $str$24)
$str$24:
        /*0000*/ 	.byte	0x28, 0x61, 0x64, 0x64, 0x72, 0x65, 0x73, 0x73, 0x20, 0x26, 0x20, 0x6d, 0x61, 0x73, 0x6b, 0x29
        /*0010*/ 	.byte	0x20, 0x3d, 0x3d, 0x20, 0x30, 0x00
	.type		$str$25,@object
	.size		$str$25,(__unnamed_1 - $str$25)
$str$25:
        /*0016*/ 	.byte	0x2f, 0x74, 0x6d, 0x70, 0x2f, 0x63, 0x75, 0x74, 0x6c, 0x61, 0x73, 0x73, 0x5f, 0x73, 0x77, 0x65
        /*0026*/ 	.byte	0x65, 0x70, 0x5f, 0x73, 0x72, 0x63, 0x2f, 0x69, 0x6e, 0x63, 0x6c, 0x75, 0x64, 0x65, 0x2f, 0x63
        /*0036*/ 	.byte	0x75, 0x74, 0x65, 0x2f, 0x70, 0x6f, 0x69, 0x6e, 0x74, 0x65, 0x72, 0x5f, 0x66, 0x6c, 0x61, 0x67
        /*0046*/ 	.byte	0x67, 0x65, 0x64, 0x2e, 0x68, 0x70, 0x70, 0x00
	.type		__unnamed_1,@object
	.size		__unnamed_1,(__unnamed_2 - __unnamed_1)
__unnamed_1:
        /*004e*/ 	.byte	0x61, 0x75, 0x74, 0x6f, 0x20, 0x63, 0x75, 0x74, 0x65, 0x3a, 0x3a, 0x61, 0x73, 0x5f, 0x70, 0x6f
        /* <DEDUP_REMOVED lines=27> */
        /*020e*/ 	.byte	0x32, 0x30, 0x34, 0x38, 0x3e, 0x3e, 0x3e, 0x3e, 0x3e, 0x5d, 0x00
	.type		__unnamed_2,@object
	.size		__unnamed_2,(.L_1 - __unnamed_2)
__unnamed_2:
        /* <DEDUP_REMOVED lines=29> */
.L_1:


//--------------------- .nv.shared._ZN7cutlass13device_kernelINS_4fmha6kernel28FmhaKernelTmaWarpSpecializedINS1_10collective30FmhaMainloopTmaWarpSpecializedINS_10bfloat16_tEffN4cute5tupleIJNS7_1CILi128EEESA_NS9_ILi256EEEEEENS8_IJiNS9_ILi1EEENS8_IJiiEEEEEESF_SF_NS4_13DefaultFusionEJEEENS4_15FmhaFwdEpilogueIS6_fNS8_IJNS9_ILi64EEESB_SA_EEEEENS2_23IndividualTileSchedulerEJEEEEEvNT_6ParamsE --------------------------
	.section	.nv.shared._ZN7cutlass13device_kernelINS_4fmha6kernel28FmhaKernelTmaWarpSpecializedINS1_10collective30FmhaMainloopTmaWarpSpecializedINS_10bfloat16_tEffN4cute5tupleIJNS7_1CILi128EEESA_NS9_ILi256EEEEEENS8_IJiNS9_ILi1EEENS8_IJiiEEEEEESF_SF_NS4_13DefaultFusionEJEEENS4_15FmhaFwdEpilogueIS6_fNS8_IJNS9_ILi64EEESB_SA_EEEEENS2_23IndividualTileSchedulerEJEEEEEvNT_6ParamsE,"aw",@nobits
	.sectionflags	@""
	.align	16
	.zero		1024


//--------------------- .nv.shared.reserved.0     --------------------------
	.section	.nv.shared.reserved.0,"aw",@nobits
	.weak		__nv_reservedSMEM_offset_0_alias
	.size		__nv_reservedSMEM_offset_0_alias, 0, 0
	.other		__nv_reservedSMEM_offset_0_alias,@"STO_CUDA_RESERVED_SHARED STV_DEFAULT"
__nv_reservedSMEM_offset_0_alias:
	.zero		0


//--------------------- .nv.global                --------------------------
	.section	.nv.global,"aw",@nobits
.nv.global:
	.type		_ZN39_INTERNAL_11a658db_4_k_cu_d1d4e2ed_30874cute1_E,@object
	.size		_ZN39_INTERNAL_11a658db_4_k_cu_d1d4e2ed_30874cute1_E,(_ZN39_INTERNAL_11a658db_4_k_cu_d1d4e2ed_30874cuda3std3__45__cpo6cbeginE - _ZN39_INTERNAL_11a658db_4_k_cu_d1d4e2ed_30874cute1_E)
_ZN39_INTERNAL_11a658db_4_k_cu_d1d4e2ed_30874cute1_E:
	.zero		1
	.type		_ZN39_INTERNAL_11a658db_4_k_cu_d1d4e2ed_30874cuda3std3__45__cpo6cbeginE,@object
	.size		_ZN39_INTERNAL_11a658db_4_k_cu_d1d4e2ed_30874cuda3std3__45__cpo6cbeginE,(_ZN39_INTERNAL_11a658db_4_k_cu_d1d4e2ed_30874cuda3std3__48in_placeE - _ZN39_INTERNAL_11a658db_4_k_cu_d1d4e2ed_30874cuda3std3__45__cpo6cbeginE)
_ZN39_INTERNAL_11a658db_4_k_cu_d1d4e2ed_30874cuda3std3__45__cpo6cbeginE:
	.zero		1
	.type		_ZN39_INTERNAL_11a658db_4_k_cu_d1d4e2ed_30874cuda3std3__48in_placeE,@object
	.size		_ZN39_INTERNAL_11a658db_4_k_cu_d1d4e2ed_30874cuda3std3__48in_placeE,(_ZN39_INTERNAL_11a658db_4_k_cu_d1d4e2ed_30874cuda3std6ranges3__45__cpo9iter_moveE - _ZN39_INTERNAL_11a658db_4_k_cu_d1d4e2ed_30874cuda3std3__48in_placeE)
_ZN39_INTERNAL_11a658db_4_k_cu_d1d4e2ed_30874cuda3std3__48in_placeE:
	.zero		1
	.type		_ZN39_INTERNAL_11a658db_4_k_cu_d1d4e2ed_30874cuda3std6ranges3__45__cpo9iter_moveE,@object
	.size		_ZN39_INTERNAL_11a658db_4_k_cu_d1d4e2ed_30874cuda3std6ranges3__45__cpo9iter_moveE,(_ZN39_INTERNAL_11a658db_4_k_cu_d1d4e2ed_30874cuda3std3__45__cpo5beginE - _ZN39_INTERNAL_11a658db_4_k_cu_d1d4e2ed_30874cuda3std6ranges3__45__cpo9iter_moveE)
_ZN39_INTERNAL_11a658db_4_k_cu_d1d4e2ed_30874cuda3std6ranges3__45__cpo9iter_moveE:
	.zero		1
	.type		_ZN39_INTERNAL_11a658db_4_k_cu_d1d4e2ed_30874cuda3std3__45__cpo5beginE,@object
	.size		_ZN39_INTERNAL_11a658db_4_k_cu_d1d4e2ed_30874cuda3std3__45__cpo5beginE,(_ZN39_INTERNAL_11a658db_4_k_cu_d1d4e2ed_30874cuda3std3__441_GLOBAL__N__11a658db_4_k_cu_d1d4e2ed_30876ignoreE - _ZN39_INTERNAL_11a658db_4_k_cu_d1d4e2ed_30874cuda3std3__45__cpo5beginE)
_ZN39_INTERNAL_11a658db_4_k_cu_d1d4e2ed_30874cuda3std3__45__cpo5beginE:
	.zero		1
	.type		_ZN39_INTERNAL_11a658db_4_k_cu_d1d4e2ed_30874cuda3std3__441_GLOBAL__N__11a658db_4_k_cu_d1d4e2ed_30876ignoreE,@object
	.size		_ZN39_INTERNAL_11a658db_4_k_cu_d1d4e2ed_30874cuda3std3__441_GLOBAL__N__11a658db_4_k_cu_d1d4e2ed_30876ignoreE,(_ZN39_INTERNAL_11a658db_4_k_cu_d1d4e2ed_30874cute7productE - _ZN39_INTERNAL_11a658db_4_k_cu_d1d4e2ed_30874cuda3std3__441_GLOBAL__N__11a658db_4_k_cu_d1d4e2ed_30876ignoreE)
_ZN39_INTERNAL_11a658db_4_k_cu_d1d4e2ed_30874cuda3std3__441_GLOBAL__N__11a658db_4_k_cu_d1d4e2ed_30876ignoreE:
	.zero		1
	.type		_ZN39_INTERNAL_11a658db_4_k_cu_d1d4e2ed_30874cute7productE,@object
	.size		_ZN39_INTERNAL_11a658db_4_k_cu_d1d4e2ed_30874cute7productE,(_ZN39_INTERNAL_11a658db_4_k_cu_d1d4e2ed_30874cuda3std3__45__cpo3endE - _ZN39_INTERNAL_11a658db_4_k_cu_d1d4e2ed_30874cute7productE)
_ZN39_INTERNAL_11a658db_4_k_cu_d1d4e2ed_30874cute7productE:
	.zero		1
	.type		_ZN39_INTERNAL_11a658db_4_k_cu_d1d4e2ed_30874cuda3std3__45__cpo3endE,@object
	.size		_ZN39_INTERNAL_11a658db_4_k_cu_d1d4e2ed_30874cuda3std3__45__cpo3endE,(_ZN39_INTERNAL_11a658db_4_k_cu_d1d4e2ed_30874cuda3std3__419piecewise_constructE - _ZN39_INTERNAL_11a658db_4_k_cu_d1d4e2ed_30874cuda3std3__45__cpo3endE)
_ZN39_INTERNAL_11a658db_4_k_cu_d1d4e2ed_30874cuda3std3__45__cpo3endE:
	.zero		1
	.type		_ZN39_INTERNAL_11a658db_4_k_cu_d1d4e2ed_30874cuda3std3__419piecewise_constructE,@object
	.size		_ZN39_INTERNAL_11a658db_4_k_cu_d1d4e2ed_30874cuda3std3__419piecewise_constructE,(_ZN39_INTERNAL_11a658db_4_k_cu_d1d4e2ed_30874cuda3std3__45__cpo4cendE - _ZN39_INTERNAL_11a658db_4_k_cu_d1d4e2ed_30874cuda3std3__419piecewise_constructE)
_ZN39_INTERNAL_11a658db_4_k_cu_d1d4e2ed_30874cuda3std3__419piecewise_constructE:
	.zero		1
	.type		_ZN39_INTERNAL_11a658db_4_k_cu_d1d4e2ed_30874cuda3std3__45__cpo4cendE,@object
	.size		_ZN39_INTERNAL_11a658db_4_k_cu_d1d4e2ed_30874cuda3std3__45__cpo4cendE,(_ZN39_INTERNAL_11a658db_4_k_cu_d1d4e2ed_30874cuda3std6ranges3__45__cpo4swapE - _ZN39_INTERNAL_11a658db_4_k_cu_d1d4e2ed_30874cuda3std3__45__cpo4cendE)
_ZN39_INTERNAL_11a658db_4_k_cu_d1d4e2ed_30874cuda3std3__45__cpo4cendE:
	.zero		1
	.type		_ZN39_INTERNAL_11a658db_4_k_cu_d1d4e2ed_30874cuda3std6ranges3__45__cpo4swapE,@object
	.size		_ZN39_INTERNAL_11a658db_4_k_cu_d1d4e2ed_30874cuda3std6ranges3__45__cpo4swapE,(.L_9 - _ZN39_INTERNAL_11a658db_4_k_cu_d1d4e2ed_30874cuda3std6ranges3__45__cpo4swapE)
_ZN39_INTERNAL_11a658db_4_k_cu_d1d4e2ed_30874cuda3std6ranges3__45__cpo4swapE:
	.zero		1
.L_9:


//--------------------- .nv.constant0._ZN7cutlass13device_kernelINS_4fmha6kernel28FmhaKernelTmaWarpSpecializedINS1_10collective30FmhaMainloopTmaWarpSpecializedINS_10bfloat16_tEffN4cute5tupleIJNS7_1CILi128EEESA_NS9_ILi256EEEEEENS8_IJiNS9_ILi1EEENS8_IJiiEEEEEESF_SF_NS4_13DefaultFusionEJEEENS4_15FmhaFwdEpilogueIS6_fNS8_IJNS9_ILi64EEESB_SA_EEEEENS2_23IndividualTileSchedulerEJEEEEEvNT_6ParamsE --------------------------
	.section	.nv.constant0._ZN7cutlass13device_kernelINS_4fmha6kernel28FmhaKernelTmaWarpSpecializedINS1_10collective30FmhaMainloopTmaWarpSpecializedINS_10bfloat16_tEffN4cute5tupleIJNS7_1CILi128EEESA_NS9_ILi256EEEEEENS8_IJiNS9_ILi1EEENS8_IJiiEEEEEESF_SF_NS4_13DefaultFusionEJEEENS4_15FmhaFwdEpilogueIS6_fNS8_IJNS9_ILi64EEESB_SA_EEEEENS2_23IndividualTileSchedulerEJEEEEEvNT_6ParamsE,"a",@progbits
	.sectionflags	@""
	.align	4
.nv.constant0._ZN7cutlass13device_kernelINS_4fmha6kernel28FmhaKernelTmaWarpSpecializedINS1_10collective30FmhaMainloopTmaWarpSpecializedINS_10bfloat16_tEffN4cute5tupleIJNS7_1CILi128EEESA_NS9_ILi256EEEEEENS8_IJiNS9_ILi1EEENS8_IJiiEEEEEESF_SF_NS4_13DefaultFusionEJEEENS4_15FmhaFwdEpilogueIS6_fNS8_IJNS9_ILi64EEESB_SA_EEEEENS2_23IndividualTileSchedulerEJEEEEEvNT_6ParamsE:
	.zero		2688


//--------------------- SYMBOLS --------------------------

	.type		.nv.reservedSmem.offset0,@object
	.size		.nv.reservedSmem.offset0,0x4
	.type		__assertfail,@function
